//
// Generated by NVIDIA NVVM Compiler
//
// Compiler Build ID: CL-36424714
// Cuda compilation tools, release 13.0, V13.0.88
// Based on NVVM 20.0.0
//

.version 9.0
.target sm_100
.address_size 64

	// .globl	_Z35nppiFilterGauss_8u_C1R_kernel_fixedPKhiPhiiii
.const .align 4 .b8 c_gauss3x3[36] = {0, 0, 128, 61, 0, 0, 0, 62, 0, 0, 128, 61, 0, 0, 0, 62, 0, 0, 128, 62, 0, 0, 0, 62, 0, 0, 128, 61, 0, 0, 0, 62, 0, 0, 128, 61};
.const .align 4 .b8 c_gauss5x5[100] = {36, 151, 127, 59, 36, 151, 127, 60, 91, 177, 191, 60, 36, 151, 127, 60, 36, 151, 127, 59, 36, 151, 127, 60, 0, 0, 128, 61, 55, 26, 192, 61, 0, 0, 128, 61, 36, 151, 127, 60, 91, 177, 191, 60, 55, 26, 192, 61, 114, 249, 15, 62, 55, 26, 192, 61, 91, 177, 191, 60, 36, 151, 127, 60, 0, 0, 128, 61, 55, 26, 192, 61, 0, 0, 128, 61, 36, 151, 127, 60, 36, 151, 127, 59, 36, 151, 127, 60, 91, 177, 191, 60, 36, 151, 127, 60, 36, 151, 127, 59};
.const .align 4 .b8 c_gauss7x7[196] = {250, 237, 107, 58, 36, 151, 127, 59, 36, 151, 255, 59, 46, 144, 32, 60, 36, 151, 255, 59, 36, 151, 127, 59, 250, 237, 107, 58, 36, 151, 127, 59, 36, 151, 127, 60, 110, 52, 0, 61, 82, 39, 32, 61, 110, 52, 0, 61, 36, 151, 127, 60, 36, 151, 127, 59, 36, 151, 255, 59, 110, 52, 0, 61, 0, 0, 128, 61, 229, 242, 159, 61, 0, 0, 128, 61, 110, 52, 0, 61, 36, 151, 255, 59, 46, 144, 32, 60, 82, 39, 32, 61, 229, 242, 159, 61, 240, 22, 200, 61, 229, 242, 159, 61, 82, 39, 32, 61, 46, 144, 32, 60, 36, 151, 255, 59, 110, 52, 0, 61, 0, 0, 128, 61, 229, 242, 159, 61, 0, 0, 128, 61, 110, 52, 0, 61, 36, 151, 255, 59, 36, 151, 127, 59, 36, 151, 127, 60, 110, 52, 0, 61, 82, 39, 32, 61, 110, 52, 0, 61, 36, 151, 127, 60, 36, 151, 127, 59, 250, 237, 107, 58, 36, 151, 127, 59, 36, 151, 255, 59, 46, 144, 32, 60, 36, 151, 255, 59, 36, 151, 127, 59, 250, 237, 107, 58};

.visible .entry _Z35nppiFilterGauss_8u_C1R_kernel_fixedPKhiPhiiii(
	.param .u64 .ptr .align 1 _Z35nppiFilterGauss_8u_C1R_kernel_fixedPKhiPhiiii_param_0,
	.param .u32 _Z35nppiFilterGauss_8u_C1R_kernel_fixedPKhiPhiiii_param_1,
	.param .u64 .ptr .align 1 _Z35nppiFilterGauss_8u_C1R_kernel_fixedPKhiPhiiii_param_2,
	.param .u32 _Z35nppiFilterGauss_8u_C1R_kernel_fixedPKhiPhiiii_param_3,
	.param .u32 _Z35nppiFilterGauss_8u_C1R_kernel_fixedPKhiPhiiii_param_4,
	.param .u32 _Z35nppiFilterGauss_8u_C1R_kernel_fixedPKhiPhiiii_param_5,
	.param .u32 _Z35nppiFilterGauss_8u_C1R_kernel_fixedPKhiPhiiii_param_6
)
{
	.reg .pred 	%p<17>;
	.reg .b16 	%rs<24>;
	.reg .b32 	%r<140>;
	.reg .b32 	%f<103>;
	.reg .b64 	%rd<111>;

	ld.param.u64 	%rd14, [_Z35nppiFilterGauss_8u_C1R_kernel_fixedPKhiPhiiii_param_0];
	ld.param.u32 	%r28, [_Z35nppiFilterGauss_8u_C1R_kernel_fixedPKhiPhiiii_param_1];
	ld.param.u64 	%rd13, [_Z35nppiFilterGauss_8u_C1R_kernel_fixedPKhiPhiiii_param_2];
	ld.param.u32 	%r29, [_Z35nppiFilterGauss_8u_C1R_kernel_fixedPKhiPhiiii_param_3];
	ld.param.u32 	%r30, [_Z35nppiFilterGauss_8u_C1R_kernel_fixedPKhiPhiiii_param_4];
	ld.param.u32 	%r33, [_Z35nppiFilterGauss_8u_C1R_kernel_fixedPKhiPhiiii_param_5];
	ld.param.u32 	%r32, [_Z35nppiFilterGauss_8u_C1R_kernel_fixedPKhiPhiiii_param_6];
	cvta.to.global.u64 	%rd1, %rd14;
	mov.u32 	%r34, %ctaid.x;
	mov.u32 	%r35, %ntid.x;
	mov.u32 	%r36, %tid.x;
	mad.lo.s32 	%r1, %r34, %r35, %r36;
	mov.u32 	%r37, %ctaid.y;
	mov.u32 	%r38, %ntid.y;
	mov.u32 	%r39, %tid.y;
	mad.lo.s32 	%r40, %r37, %r38, %r39;
	setp.ge.s32 	%p1, %r1, %r30;
	setp.ge.s32 	%p2, %r40, %r33;
	or.pred  	%p3, %p1, %p2;
	@%p3 bra 	$L__BB0_22;
	setp.lt.s32 	%p4, %r32, 1;
	mov.f32 	%f101, 0f00000000;
	@%p4 bra 	$L__BB0_21;
	shr.u32 	%r41, %r32, 1;
	sub.s32 	%r3, %r1, %r41;
	sub.s32 	%r133, %r40, %r41;
	add.s32 	%r5, %r30, -1;
	add.s32 	%r6, %r33, -1;
	setp.eq.s32 	%p5, %r32, 5;
	@%p5 bra 	$L__BB0_6;
	setp.ne.s32 	%p6, %r32, 3;
	@%p6 bra 	$L__BB0_8;
	min.s32 	%r61, %r3, %r5;
	max.s32 	%r62, %r61, 0;
	cvt.u64.u32 	%rd2, %r62;
	add.s32 	%r63, %r3, 1;
	min.s32 	%r64, %r63, %r5;
	max.s32 	%r65, %r64, 0;
	cvt.u64.u32 	%rd3, %r65;
	add.s32 	%r66, %r3, 2;
	min.s32 	%r67, %r66, %r5;
	max.s32 	%r68, %r67, 0;
	cvt.u64.u32 	%rd4, %r68;
	mov.f32 	%f101, 0f00000000;
	mov.b32 	%r132, 0;
	mov.u64 	%rd32, c_gauss3x3;
$L__BB0_5:
	add.s32 	%r69, %r133, %r132;
	min.s32 	%r70, %r69, %r6;
	max.s32 	%r71, %r70, 0;
	mul.lo.s32 	%r72, %r71, %r28;
	cvt.s64.s32 	%rd28, %r72;
	mul.lo.s32 	%r73, %r132, 3;
	add.s64 	%rd29, %rd2, %rd28;
	add.s64 	%rd30, %rd1, %rd29;
	ld.global.u8 	%rs6, [%rd30];
	cvt.rn.f32.u16 	%f36, %rs6;
	mul.wide.u32 	%rd31, %r73, 4;
	add.s64 	%rd33, %rd32, %rd31;
	ld.const.f32 	%f37, [%rd33];
	fma.rn.f32 	%f38, %f37, %f36, %f101;
	add.s64 	%rd34, %rd3, %rd28;
	add.s64 	%rd35, %rd1, %rd34;
	ld.global.u8 	%rs7, [%rd35];
	cvt.rn.f32.u16 	%f39, %rs7;
	ld.const.f32 	%f40, [%rd33+4];
	fma.rn.f32 	%f41, %f40, %f39, %f38;
	add.s64 	%rd36, %rd4, %rd28;
	add.s64 	%rd37, %rd1, %rd36;
	ld.global.u8 	%rs8, [%rd37];
	cvt.rn.f32.u16 	%f42, %rs8;
	ld.const.f32 	%f43, [%rd33+8];
	fma.rn.f32 	%f101, %f43, %f42, %f41;
	add.s32 	%r132, %r132, 1;
	setp.eq.s32 	%p8, %r132, 3;
	@%p8 bra 	$L__BB0_21;
	bra.uni 	$L__BB0_5;
$L__BB0_6:
	min.s32 	%r43, %r3, %r5;
	max.s32 	%r44, %r43, 0;
	cvt.u64.u32 	%rd5, %r44;
	add.s32 	%r45, %r3, 1;
	min.s32 	%r46, %r45, %r5;
	max.s32 	%r47, %r46, 0;
	cvt.u64.u32 	%rd6, %r47;
	add.s32 	%r48, %r3, 2;
	min.s32 	%r49, %r48, %r5;
	max.s32 	%r50, %r49, 0;
	cvt.u64.u32 	%rd7, %r50;
	add.s32 	%r51, %r3, 3;
	min.s32 	%r52, %r51, %r5;
	max.s32 	%r53, %r52, 0;
	cvt.u64.u32 	%rd8, %r53;
	add.s32 	%r54, %r3, 4;
	min.s32 	%r55, %r54, %r5;
	max.s32 	%r56, %r55, 0;
	cvt.u64.u32 	%rd9, %r56;
	mov.u64 	%rd16, c_gauss5x5;
	add.s64 	%rd110, %rd16, 8;
	mov.f32 	%f101, 0f00000000;
	mov.b32 	%r134, 0;
$L__BB0_7:
	min.s32 	%r57, %r133, %r6;
	max.s32 	%r58, %r57, 0;
	mul.lo.s32 	%r59, %r58, %r28;
	cvt.s64.s32 	%rd17, %r59;
	add.s64 	%rd18, %rd5, %rd17;
	add.s64 	%rd19, %rd1, %rd18;
	ld.global.u8 	%rs1, [%rd19];
	cvt.rn.f32.u16 	%f21, %rs1;
	ld.const.f32 	%f22, [%rd110+-8];
	fma.rn.f32 	%f23, %f22, %f21, %f101;
	add.s64 	%rd20, %rd6, %rd17;
	add.s64 	%rd21, %rd1, %rd20;
	ld.global.u8 	%rs2, [%rd21];
	cvt.rn.f32.u16 	%f24, %rs2;
	ld.const.f32 	%f25, [%rd110+-4];
	fma.rn.f32 	%f26, %f25, %f24, %f23;
	add.s64 	%rd22, %rd7, %rd17;
	add.s64 	%rd23, %rd1, %rd22;
	ld.global.u8 	%rs3, [%rd23];
	cvt.rn.f32.u16 	%f27, %rs3;
	ld.const.f32 	%f28, [%rd110];
	fma.rn.f32 	%f29, %f28, %f27, %f26;
	add.s64 	%rd24, %rd8, %rd17;
	add.s64 	%rd25, %rd1, %rd24;
	ld.global.u8 	%rs4, [%rd25];
	cvt.rn.f32.u16 	%f30, %rs4;
	ld.const.f32 	%f31, [%rd110+4];
	fma.rn.f32 	%f32, %f31, %f30, %f29;
	add.s64 	%rd26, %rd9, %rd17;
	add.s64 	%rd27, %rd1, %rd26;
	ld.global.u8 	%rs5, [%rd27];
	cvt.rn.f32.u16 	%f33, %rs5;
	ld.const.f32 	%f34, [%rd110+8];
	fma.rn.f32 	%f101, %f34, %f33, %f32;
	add.s32 	%r134, %r134, 1;
	add.s64 	%rd110, %rd110, 20;
	add.s32 	%r133, %r133, 1;
	setp.eq.s32 	%p7, %r134, 5;
	@%p7 bra 	$L__BB0_21;
	bra.uni 	$L__BB0_7;
$L__BB0_8:
	and.b32  	%r13, %r32, 7;
	add.s32 	%r14, %r13, -1;
	and.b32  	%r15, %r32, 3;
	and.b32  	%r16, %r32, 2147483640;
	and.b32  	%r17, %r32, 1;
	mov.f32 	%f101, 0f00000000;
	mov.b32 	%r135, 0;
	mov.u64 	%rd103, c_gauss7x7;
$L__BB0_9:
	setp.lt.u32 	%p9, %r32, 8;
	add.s32 	%r76, %r133, %r135;
	min.s32 	%r77, %r76, %r6;
	max.s32 	%r78, %r77, 0;
	mul.lo.s32 	%r79, %r78, %r28;
	cvt.s64.s32 	%rd12, %r79;
	mul.lo.s32 	%r19, %r135, %r32;
	mov.b32 	%r138, 0;
	@%p9 bra 	$L__BB0_12;
	mov.b32 	%r136, 0;
$L__BB0_11:
	.pragma "nounroll";
	add.s32 	%r81, %r3, %r136;
	min.s32 	%r82, %r81, %r5;
	max.s32 	%r83, %r82, 0;
	cvt.u64.u32 	%rd38, %r83;
	add.s64 	%rd39, %rd38, %rd12;
	add.s64 	%rd40, %rd1, %rd39;
	ld.global.u8 	%rs9, [%rd40];
	cvt.rn.f32.u16 	%f46, %rs9;
	add.s32 	%r84, %r136, %r19;
	mul.wide.u32 	%rd41, %r84, 4;
	add.s64 	%rd43, %rd103, %rd41;
	ld.const.f32 	%f47, [%rd43];
	fma.rn.f32 	%f48, %f47, %f46, %f101;
	add.s32 	%r85, %r81, 1;
	min.s32 	%r86, %r85, %r5;
	max.s32 	%r87, %r86, 0;
	cvt.u64.u32 	%rd44, %r87;
	add.s64 	%rd45, %rd44, %rd12;
	add.s64 	%rd46, %rd1, %rd45;
	ld.global.u8 	%rs10, [%rd46];
	cvt.rn.f32.u16 	%f49, %rs10;
	ld.const.f32 	%f50, [%rd43+4];
	fma.rn.f32 	%f51, %f50, %f49, %f48;
	add.s32 	%r88, %r81, 2;
	min.s32 	%r89, %r88, %r5;
	max.s32 	%r90, %r89, 0;
	cvt.u64.u32 	%rd47, %r90;
	add.s64 	%rd48, %rd47, %rd12;
	add.s64 	%rd49, %rd1, %rd48;
	ld.global.u8 	%rs11, [%rd49];
	cvt.rn.f32.u16 	%f52, %rs11;
	ld.const.f32 	%f53, [%rd43+8];
	fma.rn.f32 	%f54, %f53, %f52, %f51;
	add.s32 	%r91, %r81, 3;
	min.s32 	%r92, %r91, %r5;
	max.s32 	%r93, %r92, 0;
	cvt.u64.u32 	%rd50, %r93;
	add.s64 	%rd51, %rd50, %rd12;
	add.s64 	%rd52, %rd1, %rd51;
	ld.global.u8 	%rs12, [%rd52];
	cvt.rn.f32.u16 	%f55, %rs12;
	ld.const.f32 	%f56, [%rd43+12];
	fma.rn.f32 	%f57, %f56, %f55, %f54;
	add.s32 	%r94, %r81, 4;
	min.s32 	%r95, %r94, %r5;
	max.s32 	%r96, %r95, 0;
	cvt.u64.u32 	%rd53, %r96;
	add.s64 	%rd54, %rd53, %rd12;
	add.s64 	%rd55, %rd1, %rd54;
	ld.global.u8 	%rs13, [%rd55];
	cvt.rn.f32.u16 	%f58, %rs13;
	ld.const.f32 	%f59, [%rd43+16];
	fma.rn.f32 	%f60, %f59, %f58, %f57;
	add.s32 	%r97, %r81, 5;
	min.s32 	%r98, %r97, %r5;
	max.s32 	%r99, %r98, 0;
	cvt.u64.u32 	%rd56, %r99;
	add.s64 	%rd57, %rd56, %rd12;
	add.s64 	%rd58, %rd1, %rd57;
	ld.global.u8 	%rs14, [%rd58];
	cvt.rn.f32.u16 	%f61, %rs14;
	ld.const.f32 	%f62, [%rd43+20];
	fma.rn.f32 	%f63, %f62, %f61, %f60;
	add.s32 	%r100, %r81, 6;
	min.s32 	%r101, %r100, %r5;
	max.s32 	%r102, %r101, 0;
	cvt.u64.u32 	%rd59, %r102;
	add.s64 	%rd60, %rd59, %rd12;
	add.s64 	%rd61, %rd1, %rd60;
	ld.global.u8 	%rs15, [%rd61];
	cvt.rn.f32.u16 	%f64, %rs15;
	ld.const.f32 	%f65, [%rd43+24];
	fma.rn.f32 	%f66, %f65, %f64, %f63;
	add.s32 	%r103, %r81, 7;
	min.s32 	%r104, %r103, %r5;
	max.s32 	%r105, %r104, 0;
	cvt.u64.u32 	%rd62, %r105;
	add.s64 	%rd63, %rd62, %rd12;
	add.s64 	%rd64, %rd1, %rd63;
	ld.global.u8 	%rs16, [%rd64];
	cvt.rn.f32.u16 	%f67, %rs16;
	ld.const.f32 	%f68, [%rd43+28];
	fma.rn.f32 	%f101, %f68, %f67, %f66;
	add.s32 	%r136, %r136, 8;
	setp.ne.s32 	%p10, %r136, %r16;
	mov.u32 	%r138, %r16;
	@%p10 bra 	$L__BB0_11;
$L__BB0_12:
	setp.eq.s32 	%p11, %r13, 0;
	@%p11 bra 	$L__BB0_20;
	setp.lt.u32 	%p12, %r14, 3;
	@%p12 bra 	$L__BB0_15;
	add.s32 	%r106, %r3, %r138;
	min.s32 	%r107, %r106, %r5;
	max.s32 	%r108, %r107, 0;
	cvt.u64.u32 	%rd65, %r108;
	add.s64 	%rd66, %rd65, %rd12;
	add.s64 	%rd67, %rd1, %rd66;
	ld.global.u8 	%rs17, [%rd67];
	cvt.rn.f32.u16 	%f70, %rs17;
	add.s32 	%r109, %r138, %r19;
	mul.wide.u32 	%rd68, %r109, 4;
	add.s64 	%rd70, %rd103, %rd68;
	ld.const.f32 	%f71, [%rd70];
	fma.rn.f32 	%f72, %f71, %f70, %f101;
	add.s32 	%r110, %r106, 1;
	min.s32 	%r111, %r110, %r5;
	max.s32 	%r112, %r111, 0;
	cvt.u64.u32 	%rd71, %r112;
	add.s64 	%rd72, %rd71, %rd12;
	add.s64 	%rd73, %rd1, %rd72;
	ld.global.u8 	%rs18, [%rd73];
	cvt.rn.f32.u16 	%f73, %rs18;
	cvt.u64.u32 	%rd74, %r19;
	cvt.u64.u32 	%rd75, %r138;
	add.s64 	%rd76, %rd75, %rd74;
	shl.b64 	%rd77, %rd76, 2;
	add.s64 	%rd78, %rd103, %rd77;
	ld.const.f32 	%f74, [%rd78+4];
	fma.rn.f32 	%f75, %f74, %f73, %f72;
	add.s32 	%r113, %r106, 2;
	min.s32 	%r114, %r113, %r5;
	max.s32 	%r115, %r114, 0;
	cvt.u64.u32 	%rd79, %r115;
	add.s64 	%rd80, %rd79, %rd12;
	add.s64 	%rd81, %rd1, %rd80;
	ld.global.u8 	%rs19, [%rd81];
	cvt.rn.f32.u16 	%f76, %rs19;
	ld.const.f32 	%f77, [%rd78+8];
	fma.rn.f32 	%f78, %f77, %f76, %f75;
	add.s32 	%r116, %r106, 3;
	min.s32 	%r117, %r116, %r5;
	max.s32 	%r118, %r117, 0;
	cvt.u64.u32 	%rd82, %r118;
	add.s64 	%rd83, %rd82, %rd12;
	add.s64 	%rd84, %rd1, %rd83;
	ld.global.u8 	%rs20, [%rd84];
	cvt.rn.f32.u16 	%f79, %rs20;
	ld.const.f32 	%f80, [%rd78+12];
	fma.rn.f32 	%f101, %f80, %f79, %f78;
	add.s32 	%r138, %r138, 4;
$L__BB0_15:
	setp.eq.s32 	%p13, %r15, 0;
	@%p13 bra 	$L__BB0_20;
	setp.eq.s32 	%p14, %r15, 1;
	@%p14 bra 	$L__BB0_18;
	add.s32 	%r119, %r3, %r138;
	min.s32 	%r120, %r119, %r5;
	max.s32 	%r121, %r120, 0;
	cvt.u64.u32 	%rd85, %r121;
	add.s64 	%rd86, %rd85, %rd12;
	add.s64 	%rd87, %rd1, %rd86;
	ld.global.u8 	%rs21, [%rd87];
	cvt.rn.f32.u16 	%f82, %rs21;
	add.s32 	%r122, %r138, %r19;
	mul.wide.u32 	%rd88, %r122, 4;
	add.s64 	%rd90, %rd103, %rd88;
	ld.const.f32 	%f83, [%rd90];
	fma.rn.f32 	%f84, %f83, %f82, %f101;
	add.s32 	%r123, %r119, 1;
	min.s32 	%r124, %r123, %r5;
	max.s32 	%r125, %r124, 0;
	cvt.u64.u32 	%rd91, %r125;
	add.s64 	%rd92, %rd91, %rd12;
	add.s64 	%rd93, %rd1, %rd92;
	ld.global.u8 	%rs22, [%rd93];
	cvt.rn.f32.u16 	%f85, %rs22;
	cvt.u64.u32 	%rd94, %r19;
	cvt.u64.u32 	%rd95, %r138;
	add.s64 	%rd96, %rd95, %rd94;
	shl.b64 	%rd97, %rd96, 2;
	add.s64 	%rd98, %rd103, %rd97;
	ld.const.f32 	%f86, [%rd98+4];
	fma.rn.f32 	%f101, %f86, %f85, %f84;
	add.s32 	%r138, %r138, 2;
$L__BB0_18:
	setp.eq.s32 	%p15, %r17, 0;
	@%p15 bra 	$L__BB0_20;
	add.s32 	%r126, %r3, %r138;
	min.s32 	%r127, %r126, %r5;
	max.s32 	%r128, %r127, 0;
	cvt.u64.u32 	%rd99, %r128;
	add.s64 	%rd100, %rd99, %rd12;
	add.s64 	%rd101, %rd1, %rd100;
	ld.global.u8 	%rs23, [%rd101];
	cvt.rn.f32.u16 	%f87, %rs23;
	add.s32 	%r129, %r138, %r19;
	mul.wide.u32 	%rd102, %r129, 4;
	add.s64 	%rd104, %rd103, %rd102;
	ld.const.f32 	%f88, [%rd104];
	fma.rn.f32 	%f101, %f88, %f87, %f101;
$L__BB0_20:
	add.s32 	%r135, %r135, 1;
	setp.ne.s32 	%p16, %r135, %r32;
	@%p16 bra 	$L__BB0_9;
$L__BB0_21:
	mul.lo.s32 	%r130, %r29, %r40;
	cvt.s64.s32 	%rd105, %r130;
	cvt.s64.s32 	%rd106, %r1;
	add.s64 	%rd107, %rd105, %rd106;
	cvta.to.global.u64 	%rd108, %rd13;
	add.s64 	%rd109, %rd108, %rd107;
	min.f32 	%f89, %f101, 0f437F0000;
	max.f32 	%f90, %f89, 0f00000000;
	cvt.rzi.u32.f32 	%r131, %f90;
	st.global.u8 	[%rd109], %r131;
$L__BB0_22:
	ret;

}
	// .globl	_Z35nppiFilterGauss_8u_C3R_kernel_fixedPKhiPhiiii
.visible .entry _Z35nppiFilterGauss_8u_C3R_kernel_fixedPKhiPhiiii(
	.param .u64 .ptr .align 1 _Z35nppiFilterGauss_8u_C3R_kernel_fixedPKhiPhiiii_param_0,
	.param .u32 _Z35nppiFilterGauss_8u_C3R_kernel_fixedPKhiPhiiii_param_1,
	.param .u64 .ptr .align 1 _Z35nppiFilterGauss_8u_C3R_kernel_fixedPKhiPhiiii_param_2,
	.param .u32 _Z35nppiFilterGauss_8u_C3R_kernel_fixedPKhiPhiiii_param_3,
	.param .u32 _Z35nppiFilterGauss_8u_C3R_kernel_fixedPKhiPhiiii_param_4,
	.param .u32 _Z35nppiFilterGauss_8u_C3R_kernel_fixedPKhiPhiiii_param_5,
	.param .u32 _Z35nppiFilterGauss_8u_C3R_kernel_fixedPKhiPhiiii_param_6
)
{
	.reg .pred 	%p<20>;
	.reg .b16 	%rs<25>;
	.reg .b32 	%r<182>;
	.reg .b32 	%f<104>;
	.reg .b64 	%rd<121>;

	ld.param.u64 	%rd16, [_Z35nppiFilterGauss_8u_C3R_kernel_fixedPKhiPhiiii_param_0];
	ld.param.u32 	%r31, [_Z35nppiFilterGauss_8u_C3R_kernel_fixedPKhiPhiiii_param_1];
	ld.param.u64 	%rd17, [_Z35nppiFilterGauss_8u_C3R_kernel_fixedPKhiPhiiii_param_2];
	ld.param.u32 	%r32, [_Z35nppiFilterGauss_8u_C3R_kernel_fixedPKhiPhiiii_param_3];
	ld.param.u32 	%r33, [_Z35nppiFilterGauss_8u_C3R_kernel_fixedPKhiPhiiii_param_4];
	ld.param.u32 	%r36, [_Z35nppiFilterGauss_8u_C3R_kernel_fixedPKhiPhiiii_param_5];
	ld.param.u32 	%r35, [_Z35nppiFilterGauss_8u_C3R_kernel_fixedPKhiPhiiii_param_6];
	cvta.to.global.u64 	%rd1, %rd16;
	cvta.to.global.u64 	%rd2, %rd17;
	mov.u32 	%r37, %ctaid.x;
	mov.u32 	%r38, %ntid.x;
	mov.u32 	%r39, %tid.x;
	mad.lo.s32 	%r1, %r37, %r38, %r39;
	mov.u32 	%r40, %ctaid.y;
	mov.u32 	%r41, %ntid.y;
	mov.u32 	%r42, %tid.y;
	mad.lo.s32 	%r43, %r40, %r41, %r42;
	setp.ge.s32 	%p1, %r1, %r33;
	setp.ge.s32 	%p2, %r43, %r36;
	or.pred  	%p3, %p1, %p2;
	@%p3 bra 	$L__BB1_28;
	shr.u32 	%r44, %r35, 31;
	add.s32 	%r45, %r35, %r44;
	shr.s32 	%r46, %r45, 1;
	setp.lt.s32 	%p4, %r35, 1;
	sub.s32 	%r3, %r1, %r46;
	sub.s32 	%r4, %r43, %r46;
	add.s32 	%r5, %r33, -1;
	add.s32 	%r6, %r36, -1;
	mul.lo.s32 	%r47, %r32, %r43;
	cvt.s64.s32 	%rd18, %r47;
	mul.lo.s32 	%r48, %r1, 3;
	cvt.s64.s32 	%rd19, %r48;
	add.s64 	%rd3, %rd18, %rd19;
	@%p4 bra 	$L__BB1_27;
	setp.eq.s32 	%p5, %r35, 5;
	@%p5 bra 	$L__BB1_8;
	setp.ne.s32 	%p6, %r35, 3;
	@%p6 bra 	$L__BB1_12;
	min.s32 	%r78, %r3, %r5;
	max.s32 	%r79, %r78, 0;
	mul.lo.s32 	%r80, %r79, 3;
	cvt.u64.u32 	%rd4, %r80;
	add.s32 	%r81, %r3, 1;
	min.s32 	%r82, %r81, %r5;
	max.s32 	%r83, %r82, 0;
	mul.lo.s32 	%r84, %r83, 3;
	cvt.u64.u32 	%rd5, %r84;
	add.s32 	%r85, %r3, 2;
	min.s32 	%r86, %r85, %r5;
	max.s32 	%r87, %r86, 0;
	mul.lo.s32 	%r88, %r87, 3;
	cvt.u64.u32 	%rd6, %r88;
	mov.b32 	%r172, 0;
	mov.u64 	%rd43, c_gauss3x3;
$L__BB1_5:
	cvt.u64.u32 	%rd7, %r172;
	mov.f32 	%f93, 0f00000000;
	mov.b32 	%r173, 0;
$L__BB1_6:
	add.s32 	%r90, %r4, %r173;
	min.s32 	%r91, %r90, %r6;
	max.s32 	%r92, %r91, 0;
	mul.lo.s32 	%r93, %r92, %r31;
	cvt.s64.s32 	%rd38, %r93;
	add.s64 	%rd39, %rd38, %rd7;
	mul.lo.s32 	%r94, %r173, 3;
	add.s64 	%rd40, %rd39, %rd4;
	add.s64 	%rd41, %rd1, %rd40;
	ld.global.u8 	%rs7, [%rd41];
	cvt.rn.f32.u16 	%f36, %rs7;
	mul.wide.u32 	%rd42, %r94, 4;
	add.s64 	%rd44, %rd43, %rd42;
	ld.const.f32 	%f37, [%rd44];
	fma.rn.f32 	%f38, %f37, %f36, %f93;
	add.s64 	%rd45, %rd39, %rd5;
	add.s64 	%rd46, %rd1, %rd45;
	ld.global.u8 	%rs8, [%rd46];
	cvt.rn.f32.u16 	%f39, %rs8;
	ld.const.f32 	%f40, [%rd44+4];
	fma.rn.f32 	%f41, %f40, %f39, %f38;
	add.s64 	%rd47, %rd39, %rd6;
	add.s64 	%rd48, %rd1, %rd47;
	ld.global.u8 	%rs9, [%rd48];
	cvt.rn.f32.u16 	%f42, %rs9;
	ld.const.f32 	%f43, [%rd44+8];
	fma.rn.f32 	%f93, %f43, %f42, %f41;
	add.s32 	%r173, %r173, 1;
	setp.ne.s32 	%p9, %r173, 3;
	@%p9 bra 	$L__BB1_6;
	cvt.u32.u64 	%r95, %rd7;
	add.s64 	%rd49, %rd3, %rd7;
	add.s64 	%rd50, %rd2, %rd49;
	min.f32 	%f44, %f93, 0f437F0000;
	max.f32 	%f45, %f44, 0f00000000;
	cvt.rzi.u32.f32 	%r96, %f45;
	st.global.u8 	[%rd50], %r96;
	add.s32 	%r172, %r95, 1;
	setp.eq.s32 	%p10, %r172, 3;
	@%p10 bra 	$L__BB1_28;
	bra.uni 	$L__BB1_5;
$L__BB1_8:
	min.s32 	%r50, %r3, %r5;
	max.s32 	%r51, %r50, 0;
	mul.lo.s32 	%r52, %r51, 3;
	cvt.u64.u32 	%rd8, %r52;
	add.s32 	%r53, %r3, 1;
	min.s32 	%r54, %r53, %r5;
	max.s32 	%r55, %r54, 0;
	mul.lo.s32 	%r56, %r55, 3;
	cvt.u64.u32 	%rd9, %r56;
	add.s32 	%r57, %r3, 2;
	min.s32 	%r58, %r57, %r5;
	max.s32 	%r59, %r58, 0;
	mul.lo.s32 	%r60, %r59, 3;
	cvt.u64.u32 	%rd10, %r60;
	add.s32 	%r61, %r3, 3;
	min.s32 	%r62, %r61, %r5;
	max.s32 	%r63, %r62, 0;
	mul.lo.s32 	%r64, %r63, 3;
	cvt.u64.u32 	%rd11, %r64;
	add.s32 	%r65, %r3, 4;
	min.s32 	%r66, %r65, %r5;
	max.s32 	%r67, %r66, 0;
	mul.lo.s32 	%r68, %r67, 3;
	cvt.u64.u32 	%rd12, %r68;
	mov.b32 	%r174, 0;
$L__BB1_9:
	cvt.u64.u32 	%rd13, %r174;
	mov.f32 	%f94, 0f00000000;
	mov.b32 	%r175, 0;
$L__BB1_10:
	add.s32 	%r70, %r4, %r175;
	min.s32 	%r71, %r70, %r6;
	max.s32 	%r72, %r71, 0;
	mul.lo.s32 	%r73, %r72, %r31;
	cvt.s64.s32 	%rd21, %r73;
	add.s64 	%rd22, %rd21, %rd13;
	mul.lo.s32 	%r74, %r175, 5;
	add.s64 	%rd23, %rd22, %rd8;
	add.s64 	%rd24, %rd1, %rd23;
	ld.global.u8 	%rs2, [%rd24];
	cvt.rn.f32.u16 	%f19, %rs2;
	mul.wide.u32 	%rd25, %r74, 4;
	mov.u64 	%rd26, c_gauss5x5;
	add.s64 	%rd27, %rd26, %rd25;
	ld.const.f32 	%f20, [%rd27];
	fma.rn.f32 	%f21, %f20, %f19, %f94;
	add.s64 	%rd28, %rd22, %rd9;
	add.s64 	%rd29, %rd1, %rd28;
	ld.global.u8 	%rs3, [%rd29];
	cvt.rn.f32.u16 	%f22, %rs3;
	ld.const.f32 	%f23, [%rd27+4];
	fma.rn.f32 	%f24, %f23, %f22, %f21;
	add.s64 	%rd30, %rd22, %rd10;
	add.s64 	%rd31, %rd1, %rd30;
	ld.global.u8 	%rs4, [%rd31];
	cvt.rn.f32.u16 	%f25, %rs4;
	ld.const.f32 	%f26, [%rd27+8];
	fma.rn.f32 	%f27, %f26, %f25, %f24;
	add.s64 	%rd32, %rd22, %rd11;
	add.s64 	%rd33, %rd1, %rd32;
	ld.global.u8 	%rs5, [%rd33];
	cvt.rn.f32.u16 	%f28, %rs5;
	ld.const.f32 	%f29, [%rd27+12];
	fma.rn.f32 	%f30, %f29, %f28, %f27;
	add.s64 	%rd34, %rd22, %rd12;
	add.s64 	%rd35, %rd1, %rd34;
	ld.global.u8 	%rs6, [%rd35];
	cvt.rn.f32.u16 	%f31, %rs6;
	ld.const.f32 	%f32, [%rd27+16];
	fma.rn.f32 	%f94, %f32, %f31, %f30;
	add.s32 	%r175, %r175, 1;
	setp.ne.s32 	%p7, %r175, 5;
	@%p7 bra 	$L__BB1_10;
	cvt.u32.u64 	%r75, %rd13;
	add.s64 	%rd36, %rd3, %rd13;
	add.s64 	%rd37, %rd2, %rd36;
	min.f32 	%f33, %f94, 0f437F0000;
	max.f32 	%f34, %f33, 0f00000000;
	cvt.rzi.u32.f32 	%r76, %f34;
	st.global.u8 	[%rd37], %r76;
	add.s32 	%r174, %r75, 1;
	setp.eq.s32 	%p8, %r174, 3;
	@%p8 bra 	$L__BB1_28;
	bra.uni 	$L__BB1_9;
$L__BB1_12:
	and.b32  	%r15, %r35, 7;
	and.b32  	%r16, %r35, 3;
	and.b32  	%r17, %r35, 2147483640;
	and.b32  	%r18, %r35, 1;
	mov.b32 	%r176, 0;
	mov.u64 	%rd117, c_gauss7x7;
$L__BB1_13:
	cvt.u64.u32 	%rd14, %r176;
	mov.f32 	%f103, 0f00000000;
	mov.b32 	%r177, 0;
$L__BB1_14:
	setp.lt.u32 	%p11, %r35, 8;
	add.s32 	%r100, %r4, %r177;
	min.s32 	%r101, %r100, %r6;
	max.s32 	%r102, %r101, 0;
	mul.lo.s32 	%r103, %r102, %r31;
	cvt.s64.s32 	%rd51, %r103;
	add.s64 	%rd15, %rd51, %rd14;
	mul.lo.s32 	%r21, %r177, %r35;
	mov.b32 	%r180, 0;
	@%p11 bra 	$L__BB1_17;
	mov.b32 	%r178, 0;
$L__BB1_16:
	.pragma "nounroll";
	add.s32 	%r105, %r3, %r178;
	min.s32 	%r106, %r105, %r5;
	max.s32 	%r107, %r106, 0;
	mul.lo.s32 	%r108, %r107, 3;
	cvt.u64.u32 	%rd52, %r108;
	add.s64 	%rd53, %rd15, %rd52;
	add.s64 	%rd54, %rd1, %rd53;
	ld.global.u8 	%rs10, [%rd54];
	cvt.rn.f32.u16 	%f48, %rs10;
	add.s32 	%r109, %r178, %r21;
	mul.wide.u32 	%rd55, %r109, 4;
	add.s64 	%rd57, %rd117, %rd55;
	ld.const.f32 	%f49, [%rd57];
	fma.rn.f32 	%f50, %f49, %f48, %f103;
	add.s32 	%r110, %r105, 1;
	min.s32 	%r111, %r110, %r5;
	max.s32 	%r112, %r111, 0;
	mul.lo.s32 	%r113, %r112, 3;
	cvt.u64.u32 	%rd58, %r113;
	add.s64 	%rd59, %rd15, %rd58;
	add.s64 	%rd60, %rd1, %rd59;
	ld.global.u8 	%rs11, [%rd60];
	cvt.rn.f32.u16 	%f51, %rs11;
	ld.const.f32 	%f52, [%rd57+4];
	fma.rn.f32 	%f53, %f52, %f51, %f50;
	add.s32 	%r114, %r105, 2;
	min.s32 	%r115, %r114, %r5;
	max.s32 	%r116, %r115, 0;
	mul.lo.s32 	%r117, %r116, 3;
	cvt.u64.u32 	%rd61, %r117;
	add.s64 	%rd62, %rd15, %rd61;
	add.s64 	%rd63, %rd1, %rd62;
	ld.global.u8 	%rs12, [%rd63];
	cvt.rn.f32.u16 	%f54, %rs12;
	ld.const.f32 	%f55, [%rd57+8];
	fma.rn.f32 	%f56, %f55, %f54, %f53;
	add.s32 	%r118, %r105, 3;
	min.s32 	%r119, %r118, %r5;
	max.s32 	%r120, %r119, 0;
	mul.lo.s32 	%r121, %r120, 3;
	cvt.u64.u32 	%rd64, %r121;
	add.s64 	%rd65, %rd15, %rd64;
	add.s64 	%rd66, %rd1, %rd65;
	ld.global.u8 	%rs13, [%rd66];
	cvt.rn.f32.u16 	%f57, %rs13;
	ld.const.f32 	%f58, [%rd57+12];
	fma.rn.f32 	%f59, %f58, %f57, %f56;
	add.s32 	%r122, %r105, 4;
	min.s32 	%r123, %r122, %r5;
	max.s32 	%r124, %r123, 0;
	mul.lo.s32 	%r125, %r124, 3;
	cvt.u64.u32 	%rd67, %r125;
	add.s64 	%rd68, %rd15, %rd67;
	add.s64 	%rd69, %rd1, %rd68;
	ld.global.u8 	%rs14, [%rd69];
	cvt.rn.f32.u16 	%f60, %rs14;
	ld.const.f32 	%f61, [%rd57+16];
	fma.rn.f32 	%f62, %f61, %f60, %f59;
	add.s32 	%r126, %r105, 5;
	min.s32 	%r127, %r126, %r5;
	max.s32 	%r128, %r127, 0;
	mul.lo.s32 	%r129, %r128, 3;
	cvt.u64.u32 	%rd70, %r129;
	add.s64 	%rd71, %rd15, %rd70;
	add.s64 	%rd72, %rd1, %rd71;
	ld.global.u8 	%rs15, [%rd72];
	cvt.rn.f32.u16 	%f63, %rs15;
	ld.const.f32 	%f64, [%rd57+20];
	fma.rn.f32 	%f65, %f64, %f63, %f62;
	add.s32 	%r130, %r105, 6;
	min.s32 	%r131, %r130, %r5;
	max.s32 	%r132, %r131, 0;
	mul.lo.s32 	%r133, %r132, 3;
	cvt.u64.u32 	%rd73, %r133;
	add.s64 	%rd74, %rd15, %rd73;
	add.s64 	%rd75, %rd1, %rd74;
	ld.global.u8 	%rs16, [%rd75];
	cvt.rn.f32.u16 	%f66, %rs16;
	ld.const.f32 	%f67, [%rd57+24];
	fma.rn.f32 	%f68, %f67, %f66, %f65;
	add.s32 	%r134, %r105, 7;
	min.s32 	%r135, %r134, %r5;
	max.s32 	%r136, %r135, 0;
	mul.lo.s32 	%r137, %r136, 3;
	cvt.u64.u32 	%rd76, %r137;
	add.s64 	%rd77, %rd15, %rd76;
	add.s64 	%rd78, %rd1, %rd77;
	ld.global.u8 	%rs17, [%rd78];
	cvt.rn.f32.u16 	%f69, %rs17;
	ld.const.f32 	%f70, [%rd57+28];
	fma.rn.f32 	%f103, %f70, %f69, %f68;
	add.s32 	%r178, %r178, 8;
	setp.ne.s32 	%p12, %r178, %r17;
	mov.u32 	%r180, %r17;
	@%p12 bra 	$L__BB1_16;
$L__BB1_17:
	setp.eq.s32 	%p13, %r15, 0;
	@%p13 bra 	$L__BB1_25;
	add.s32 	%r138, %r15, -1;
	setp.lt.u32 	%p14, %r138, 3;
	@%p14 bra 	$L__BB1_20;
	add.s32 	%r139, %r3, %r180;
	min.s32 	%r140, %r139, %r5;
	max.s32 	%r141, %r140, 0;
	mul.lo.s32 	%r142, %r141, 3;
	cvt.u64.u32 	%rd79, %r142;
	add.s64 	%rd80, %rd15, %rd79;
	add.s64 	%rd81, %rd1, %rd80;
	ld.global.u8 	%rs18, [%rd81];
	cvt.rn.f32.u16 	%f72, %rs18;
	add.s32 	%r143, %r180, %r21;
	mul.wide.u32 	%rd82, %r143, 4;
	add.s64 	%rd84, %rd117, %rd82;
	ld.const.f32 	%f73, [%rd84];
	fma.rn.f32 	%f74, %f73, %f72, %f103;
	add.s32 	%r144, %r139, 1;
	min.s32 	%r145, %r144, %r5;
	max.s32 	%r146, %r145, 0;
	mul.lo.s32 	%r147, %r146, 3;
	cvt.u64.u32 	%rd85, %r147;
	add.s64 	%rd86, %rd15, %rd85;
	add.s64 	%rd87, %rd1, %rd86;
	ld.global.u8 	%rs19, [%rd87];
	cvt.rn.f32.u16 	%f75, %rs19;
	cvt.u64.u32 	%rd88, %r21;
	cvt.u64.u32 	%rd89, %r180;
	add.s64 	%rd90, %rd89, %rd88;
	shl.b64 	%rd91, %rd90, 2;
	add.s64 	%rd92, %rd117, %rd91;
	ld.const.f32 	%f76, [%rd92+4];
	fma.rn.f32 	%f77, %f76, %f75, %f74;
	add.s32 	%r148, %r139, 2;
	min.s32 	%r149, %r148, %r5;
	max.s32 	%r150, %r149, 0;
	mul.lo.s32 	%r151, %r150, 3;
	cvt.u64.u32 	%rd93, %r151;
	add.s64 	%rd94, %rd15, %rd93;
	add.s64 	%rd95, %rd1, %rd94;
	ld.global.u8 	%rs20, [%rd95];
	cvt.rn.f32.u16 	%f78, %rs20;
	ld.const.f32 	%f79, [%rd92+8];
	fma.rn.f32 	%f80, %f79, %f78, %f77;
	add.s32 	%r152, %r139, 3;
	min.s32 	%r153, %r152, %r5;
	max.s32 	%r154, %r153, 0;
	mul.lo.s32 	%r155, %r154, 3;
	cvt.u64.u32 	%rd96, %r155;
	add.s64 	%rd97, %rd15, %rd96;
	add.s64 	%rd98, %rd1, %rd97;
	ld.global.u8 	%rs21, [%rd98];
	cvt.rn.f32.u16 	%f81, %rs21;
	ld.const.f32 	%f82, [%rd92+12];
	fma.rn.f32 	%f103, %f82, %f81, %f80;
	add.s32 	%r180, %r180, 4;
$L__BB1_20:
	setp.eq.s32 	%p15, %r16, 0;
	@%p15 bra 	$L__BB1_25;
	setp.eq.s32 	%p16, %r16, 1;
	@%p16 bra 	$L__BB1_23;
	add.s32 	%r156, %r3, %r180;
	min.s32 	%r157, %r156, %r5;
	max.s32 	%r158, %r157, 0;
	mul.lo.s32 	%r159, %r158, 3;
	cvt.u64.u32 	%rd99, %r159;
	add.s64 	%rd100, %rd15, %rd99;
	add.s64 	%rd101, %rd1, %rd100;
	ld.global.u8 	%rs22, [%rd101];
	cvt.rn.f32.u16 	%f84, %rs22;
	add.s32 	%r160, %r180, %r21;
	mul.wide.u32 	%rd102, %r160, 4;
	add.s64 	%rd104, %rd117, %rd102;
	ld.const.f32 	%f85, [%rd104];
	fma.rn.f32 	%f86, %f85, %f84, %f103;
	add.s32 	%r161, %r156, 1;
	min.s32 	%r162, %r161, %r5;
	max.s32 	%r163, %r162, 0;
	mul.lo.s32 	%r164, %r163, 3;
	cvt.u64.u32 	%rd105, %r164;
	add.s64 	%rd106, %rd15, %rd105;
	add.s64 	%rd107, %rd1, %rd106;
	ld.global.u8 	%rs23, [%rd107];
	cvt.rn.f32.u16 	%f87, %rs23;
	cvt.u64.u32 	%rd108, %r21;
	cvt.u64.u32 	%rd109, %r180;
	add.s64 	%rd110, %rd109, %rd108;
	shl.b64 	%rd111, %rd110, 2;
	add.s64 	%rd112, %rd117, %rd111;
	ld.const.f32 	%f88, [%rd112+4];
	fma.rn.f32 	%f103, %f88, %f87, %f86;
	add.s32 	%r180, %r180, 2;
$L__BB1_23:
	setp.eq.s32 	%p17, %r18, 0;
	@%p17 bra 	$L__BB1_25;
	add.s32 	%r165, %r3, %r180;
	min.s32 	%r166, %r165, %r5;
	max.s32 	%r167, %r166, 0;
	mul.lo.s32 	%r168, %r167, 3;
	cvt.u64.u32 	%rd113, %r168;
	add.s64 	%rd114, %rd15, %rd113;
	add.s64 	%rd115, %rd1, %rd114;
	ld.global.u8 	%rs24, [%rd115];
	cvt.rn.f32.u16 	%f89, %rs24;
	add.s32 	%r169, %r180, %r21;
	mul.wide.u32 	%rd116, %r169, 4;
	add.s64 	%rd118, %rd117, %rd116;
	ld.const.f32 	%f90, [%rd118];
	fma.rn.f32 	%f103, %f90, %f89, %f103;
$L__BB1_25:
	add.s32 	%r177, %r177, 1;
	setp.ne.s32 	%p18, %r177, %r35;
	@%p18 bra 	$L__BB1_14;
	cvt.u32.u64 	%r170, %rd14;
	add.s64 	%rd119, %rd3, %rd14;
	add.s64 	%rd120, %rd2, %rd119;
	min.f32 	%f91, %f103, 0f437F0000;
	max.f32 	%f92, %f91, 0f00000000;
	cvt.rzi.u32.f32 	%r171, %f92;
	st.global.u8 	[%rd120], %r171;
	add.s32 	%r176, %r170, 1;
	setp.eq.s32 	%p19, %r176, 3;
	@%p19 bra 	$L__BB1_28;
	bra.uni 	$L__BB1_13;
$L__BB1_27:
	add.s64 	%rd20, %rd2, %rd3;
	mov.b16 	%rs1, 0;
	st.global.u8 	[%rd20], %rs1;
	st.global.u8 	[%rd20+1], %rs1;
	st.global.u8 	[%rd20+2], %rs1;
$L__BB1_28:
	ret;

}
	// .globl	_Z36nppiFilterGauss_32f_C1R_kernel_fixedPKfiPfiiii
.visible .entry _Z36nppiFilterGauss_32f_C1R_kernel_fixedPKfiPfiiii(
	.param .u64 .ptr .align 1 _Z36nppiFilterGauss_32f_C1R_kernel_fixedPKfiPfiiii_param_0,
	.param .u32 _Z36nppiFilterGauss_32f_C1R_kernel_fixedPKfiPfiiii_param_1,
	.param .u64 .ptr .align 1 _Z36nppiFilterGauss_32f_C1R_kernel_fixedPKfiPfiiii_param_2,
	.param .u32 _Z36nppiFilterGauss_32f_C1R_kernel_fixedPKfiPfiiii_param_3,
	.param .u32 _Z36nppiFilterGauss_32f_C1R_kernel_fixedPKfiPfiiii_param_4,
	.param .u32 _Z36nppiFilterGauss_32f_C1R_kernel_fixedPKfiPfiiii_param_5,
	.param .u32 _Z36nppiFilterGauss_32f_C1R_kernel_fixedPKfiPfiiii_param_6
)
{
	.reg .pred 	%p<17>;
	.reg .b32 	%r<139>;
	.reg .b32 	%f<101>;
	.reg .b64 	%rd<92>;

	ld.param.u64 	%rd6, [_Z36nppiFilterGauss_32f_C1R_kernel_fixedPKfiPfiiii_param_0];
	ld.param.u32 	%r36, [_Z36nppiFilterGauss_32f_C1R_kernel_fixedPKfiPfiiii_param_1];
	ld.param.u32 	%r37, [_Z36nppiFilterGauss_32f_C1R_kernel_fixedPKfiPfiiii_param_3];
	ld.param.u32 	%r38, [_Z36nppiFilterGauss_32f_C1R_kernel_fixedPKfiPfiiii_param_4];
	ld.param.u32 	%r41, [_Z36nppiFilterGauss_32f_C1R_kernel_fixedPKfiPfiiii_param_5];
	ld.param.u32 	%r40, [_Z36nppiFilterGauss_32f_C1R_kernel_fixedPKfiPfiiii_param_6];
	cvta.to.global.u64 	%rd1, %rd6;
	mov.u32 	%r42, %ctaid.x;
	mov.u32 	%r43, %ntid.x;
	mov.u32 	%r44, %tid.x;
	mad.lo.s32 	%r1, %r42, %r43, %r44;
	mov.u32 	%r45, %ctaid.y;
	mov.u32 	%r46, %ntid.y;
	mov.u32 	%r47, %tid.y;
	mad.lo.s32 	%r48, %r45, %r46, %r47;
	setp.ge.s32 	%p1, %r1, %r38;
	setp.ge.s32 	%p2, %r48, %r41;
	or.pred  	%p3, %p1, %p2;
	@%p3 bra 	$L__BB2_22;
	setp.lt.s32 	%p4, %r40, 1;
	mov.f32 	%f99, 0f00000000;
	@%p4 bra 	$L__BB2_21;
	shr.u32 	%r49, %r40, 1;
	sub.s32 	%r3, %r1, %r49;
	sub.s32 	%r132, %r48, %r49;
	add.s32 	%r5, %r38, -1;
	add.s32 	%r6, %r41, -1;
	setp.eq.s32 	%p5, %r40, 5;
	@%p5 bra 	$L__BB2_6;
	setp.ne.s32 	%p6, %r40, 3;
	@%p6 bra 	$L__BB2_8;
	min.s32 	%r64, %r3, %r5;
	max.s32 	%r7, %r64, 0;
	add.s32 	%r65, %r3, 1;
	min.s32 	%r66, %r65, %r5;
	max.s32 	%r8, %r66, 0;
	add.s32 	%r67, %r3, 2;
	min.s32 	%r68, %r67, %r5;
	max.s32 	%r9, %r68, 0;
	mov.f32 	%f99, 0f00000000;
	mov.b32 	%r131, 0;
	mul.wide.u32 	%rd23, %r7, 4;
	mov.u64 	%rd26, c_gauss3x3;
	mul.wide.u32 	%rd28, %r8, 4;
	mul.wide.u32 	%rd30, %r9, 4;
$L__BB2_5:
	add.s32 	%r69, %r132, %r131;
	min.s32 	%r70, %r69, %r6;
	max.s32 	%r71, %r70, 0;
	mul.lo.s32 	%r72, %r71, %r36;
	cvt.s64.s32 	%rd21, %r72;
	add.s64 	%rd22, %rd1, %rd21;
	mul.lo.s32 	%r73, %r131, 3;
	add.s64 	%rd24, %rd22, %rd23;
	ld.global.f32 	%f36, [%rd24];
	mul.wide.u32 	%rd25, %r73, 4;
	add.s64 	%rd27, %rd26, %rd25;
	ld.const.f32 	%f37, [%rd27];
	fma.rn.f32 	%f38, %f36, %f37, %f99;
	add.s64 	%rd29, %rd22, %rd28;
	ld.global.f32 	%f39, [%rd29];
	ld.const.f32 	%f40, [%rd27+4];
	fma.rn.f32 	%f41, %f39, %f40, %f38;
	add.s64 	%rd31, %rd22, %rd30;
	ld.global.f32 	%f42, [%rd31];
	ld.const.f32 	%f43, [%rd27+8];
	fma.rn.f32 	%f99, %f42, %f43, %f41;
	add.s32 	%r131, %r131, 1;
	setp.eq.s32 	%p8, %r131, 3;
	@%p8 bra 	$L__BB2_21;
	bra.uni 	$L__BB2_5;
$L__BB2_6:
	min.s32 	%r51, %r3, %r5;
	max.s32 	%r12, %r51, 0;
	add.s32 	%r52, %r3, 1;
	min.s32 	%r53, %r52, %r5;
	max.s32 	%r13, %r53, 0;
	add.s32 	%r54, %r3, 2;
	min.s32 	%r55, %r54, %r5;
	max.s32 	%r14, %r55, 0;
	add.s32 	%r56, %r3, 3;
	min.s32 	%r57, %r56, %r5;
	max.s32 	%r15, %r57, 0;
	add.s32 	%r58, %r3, 4;
	min.s32 	%r59, %r58, %r5;
	max.s32 	%r16, %r59, 0;
	mov.u64 	%rd8, c_gauss5x5;
	add.s64 	%rd91, %rd8, 8;
	mov.f32 	%f99, 0f00000000;
	mov.b32 	%r133, 0;
	mul.wide.u32 	%rd11, %r12, 4;
	mul.wide.u32 	%rd13, %r13, 4;
	mul.wide.u32 	%rd15, %r14, 4;
	mul.wide.u32 	%rd17, %r15, 4;
	mul.wide.u32 	%rd19, %r16, 4;
$L__BB2_7:
	min.s32 	%r60, %r132, %r6;
	max.s32 	%r61, %r60, 0;
	mul.lo.s32 	%r62, %r61, %r36;
	cvt.s64.s32 	%rd9, %r62;
	add.s64 	%rd10, %rd1, %rd9;
	add.s64 	%rd12, %rd10, %rd11;
	ld.global.f32 	%f21, [%rd12];
	ld.const.f32 	%f22, [%rd91+-8];
	fma.rn.f32 	%f23, %f21, %f22, %f99;
	add.s64 	%rd14, %rd10, %rd13;
	ld.global.f32 	%f24, [%rd14];
	ld.const.f32 	%f25, [%rd91+-4];
	fma.rn.f32 	%f26, %f24, %f25, %f23;
	add.s64 	%rd16, %rd10, %rd15;
	ld.global.f32 	%f27, [%rd16];
	ld.const.f32 	%f28, [%rd91];
	fma.rn.f32 	%f29, %f27, %f28, %f26;
	add.s64 	%rd18, %rd10, %rd17;
	ld.global.f32 	%f30, [%rd18];
	ld.const.f32 	%f31, [%rd91+4];
	fma.rn.f32 	%f32, %f30, %f31, %f29;
	add.s64 	%rd20, %rd10, %rd19;
	ld.global.f32 	%f33, [%rd20];
	ld.const.f32 	%f34, [%rd91+8];
	fma.rn.f32 	%f99, %f33, %f34, %f32;
	add.s32 	%r133, %r133, 1;
	add.s64 	%rd91, %rd91, 20;
	add.s32 	%r132, %r132, 1;
	setp.eq.s32 	%p7, %r133, 5;
	@%p7 bra 	$L__BB2_21;
	bra.uni 	$L__BB2_7;
$L__BB2_8:
	and.b32  	%r21, %r40, 7;
	add.s32 	%r22, %r21, -1;
	and.b32  	%r23, %r40, 3;
	and.b32  	%r24, %r40, 2147483640;
	and.b32  	%r25, %r40, 1;
	mov.f32 	%f99, 0f00000000;
	mov.b32 	%r134, 0;
	mov.u64 	%rd83, c_gauss7x7;
$L__BB2_9:
	setp.lt.u32 	%p9, %r40, 8;
	add.s32 	%r76, %r132, %r134;
	min.s32 	%r77, %r76, %r6;
	max.s32 	%r78, %r77, 0;
	mul.lo.s32 	%r79, %r78, %r36;
	cvt.s64.s32 	%rd32, %r79;
	add.s64 	%rd4, %rd1, %rd32;
	mul.lo.s32 	%r27, %r134, %r40;
	mov.b32 	%r137, 0;
	@%p9 bra 	$L__BB2_12;
	mov.b32 	%r135, 0;
$L__BB2_11:
	.pragma "nounroll";
	add.s32 	%r81, %r3, %r135;
	min.s32 	%r82, %r81, %r5;
	max.s32 	%r83, %r82, 0;
	mul.wide.u32 	%rd33, %r83, 4;
	add.s64 	%rd34, %rd4, %rd33;
	ld.global.f32 	%f46, [%rd34];
	add.s32 	%r84, %r135, %r27;
	mul.wide.u32 	%rd35, %r84, 4;
	add.s64 	%rd37, %rd83, %rd35;
	ld.const.f32 	%f47, [%rd37];
	fma.rn.f32 	%f48, %f46, %f47, %f99;
	add.s32 	%r85, %r81, 1;
	min.s32 	%r86, %r85, %r5;
	max.s32 	%r87, %r86, 0;
	mul.wide.u32 	%rd38, %r87, 4;
	add.s64 	%rd39, %rd4, %rd38;
	ld.global.f32 	%f49, [%rd39];
	ld.const.f32 	%f50, [%rd37+4];
	fma.rn.f32 	%f51, %f49, %f50, %f48;
	add.s32 	%r88, %r81, 2;
	min.s32 	%r89, %r88, %r5;
	max.s32 	%r90, %r89, 0;
	mul.wide.u32 	%rd40, %r90, 4;
	add.s64 	%rd41, %rd4, %rd40;
	ld.global.f32 	%f52, [%rd41];
	ld.const.f32 	%f53, [%rd37+8];
	fma.rn.f32 	%f54, %f52, %f53, %f51;
	add.s32 	%r91, %r81, 3;
	min.s32 	%r92, %r91, %r5;
	max.s32 	%r93, %r92, 0;
	mul.wide.u32 	%rd42, %r93, 4;
	add.s64 	%rd43, %rd4, %rd42;
	ld.global.f32 	%f55, [%rd43];
	ld.const.f32 	%f56, [%rd37+12];
	fma.rn.f32 	%f57, %f55, %f56, %f54;
	add.s32 	%r94, %r81, 4;
	min.s32 	%r95, %r94, %r5;
	max.s32 	%r96, %r95, 0;
	mul.wide.u32 	%rd44, %r96, 4;
	add.s64 	%rd45, %rd4, %rd44;
	ld.global.f32 	%f58, [%rd45];
	ld.const.f32 	%f59, [%rd37+16];
	fma.rn.f32 	%f60, %f58, %f59, %f57;
	add.s32 	%r97, %r81, 5;
	min.s32 	%r98, %r97, %r5;
	max.s32 	%r99, %r98, 0;
	mul.wide.u32 	%rd46, %r99, 4;
	add.s64 	%rd47, %rd4, %rd46;
	ld.global.f32 	%f61, [%rd47];
	ld.const.f32 	%f62, [%rd37+20];
	fma.rn.f32 	%f63, %f61, %f62, %f60;
	add.s32 	%r100, %r81, 6;
	min.s32 	%r101, %r100, %r5;
	max.s32 	%r102, %r101, 0;
	mul.wide.u32 	%rd48, %r102, 4;
	add.s64 	%rd49, %rd4, %rd48;
	ld.global.f32 	%f64, [%rd49];
	ld.const.f32 	%f65, [%rd37+24];
	fma.rn.f32 	%f66, %f64, %f65, %f63;
	add.s32 	%r103, %r81, 7;
	min.s32 	%r104, %r103, %r5;
	max.s32 	%r105, %r104, 0;
	mul.wide.u32 	%rd50, %r105, 4;
	add.s64 	%rd51, %rd4, %rd50;
	ld.global.f32 	%f67, [%rd51];
	ld.const.f32 	%f68, [%rd37+28];
	fma.rn.f32 	%f99, %f67, %f68, %f66;
	add.s32 	%r135, %r135, 8;
	setp.ne.s32 	%p10, %r135, %r24;
	mov.u32 	%r137, %r24;
	@%p10 bra 	$L__BB2_11;
$L__BB2_12:
	setp.eq.s32 	%p11, %r21, 0;
	@%p11 bra 	$L__BB2_20;
	setp.lt.u32 	%p12, %r22, 3;
	@%p12 bra 	$L__BB2_15;
	add.s32 	%r106, %r3, %r137;
	min.s32 	%r107, %r106, %r5;
	max.s32 	%r108, %r107, 0;
	mul.wide.u32 	%rd52, %r108, 4;
	add.s64 	%rd53, %rd4, %rd52;
	ld.global.f32 	%f70, [%rd53];
	add.s32 	%r109, %r137, %r27;
	mul.wide.u32 	%rd54, %r109, 4;
	add.s64 	%rd56, %rd83, %rd54;
	ld.const.f32 	%f71, [%rd56];
	fma.rn.f32 	%f72, %f70, %f71, %f99;
	add.s32 	%r110, %r106, 1;
	min.s32 	%r111, %r110, %r5;
	max.s32 	%r112, %r111, 0;
	mul.wide.u32 	%rd57, %r112, 4;
	add.s64 	%rd58, %rd4, %rd57;
	ld.global.f32 	%f73, [%rd58];
	cvt.u64.u32 	%rd59, %r27;
	cvt.u64.u32 	%rd60, %r137;
	add.s64 	%rd61, %rd60, %rd59;
	shl.b64 	%rd62, %rd61, 2;
	add.s64 	%rd63, %rd83, %rd62;
	ld.const.f32 	%f74, [%rd63+4];
	fma.rn.f32 	%f75, %f73, %f74, %f72;
	add.s32 	%r113, %r106, 2;
	min.s32 	%r114, %r113, %r5;
	max.s32 	%r115, %r114, 0;
	mul.wide.u32 	%rd64, %r115, 4;
	add.s64 	%rd65, %rd4, %rd64;
	ld.global.f32 	%f76, [%rd65];
	ld.const.f32 	%f77, [%rd63+8];
	fma.rn.f32 	%f78, %f76, %f77, %f75;
	add.s32 	%r116, %r106, 3;
	min.s32 	%r117, %r116, %r5;
	max.s32 	%r118, %r117, 0;
	mul.wide.u32 	%rd66, %r118, 4;
	add.s64 	%rd67, %rd4, %rd66;
	ld.global.f32 	%f79, [%rd67];
	ld.const.f32 	%f80, [%rd63+12];
	fma.rn.f32 	%f99, %f79, %f80, %f78;
	add.s32 	%r137, %r137, 4;
$L__BB2_15:
	setp.eq.s32 	%p13, %r23, 0;
	@%p13 bra 	$L__BB2_20;
	setp.eq.s32 	%p14, %r23, 1;
	@%p14 bra 	$L__BB2_18;
	add.s32 	%r119, %r3, %r137;
	min.s32 	%r120, %r119, %r5;
	max.s32 	%r121, %r120, 0;
	mul.wide.u32 	%rd68, %r121, 4;
	add.s64 	%rd69, %rd4, %rd68;
	ld.global.f32 	%f82, [%rd69];
	add.s32 	%r122, %r137, %r27;
	mul.wide.u32 	%rd70, %r122, 4;
	add.s64 	%rd72, %rd83, %rd70;
	ld.const.f32 	%f83, [%rd72];
	fma.rn.f32 	%f84, %f82, %f83, %f99;
	add.s32 	%r123, %r119, 1;
	min.s32 	%r124, %r123, %r5;
	max.s32 	%r125, %r124, 0;
	mul.wide.u32 	%rd73, %r125, 4;
	add.s64 	%rd74, %rd4, %rd73;
	ld.global.f32 	%f85, [%rd74];
	cvt.u64.u32 	%rd75, %r27;
	cvt.u64.u32 	%rd76, %r137;
	add.s64 	%rd77, %rd76, %rd75;
	shl.b64 	%rd78, %rd77, 2;
	add.s64 	%rd79, %rd83, %rd78;
	ld.const.f32 	%f86, [%rd79+4];
	fma.rn.f32 	%f99, %f85, %f86, %f84;
	add.s32 	%r137, %r137, 2;
$L__BB2_18:
	setp.eq.s32 	%p15, %r25, 0;
	@%p15 bra 	$L__BB2_20;
	add.s32 	%r126, %r3, %r137;
	min.s32 	%r127, %r126, %r5;
	max.s32 	%r128, %r127, 0;
	mul.wide.u32 	%rd80, %r128, 4;
	add.s64 	%rd81, %rd4, %rd80;
	ld.global.f32 	%f87, [%rd81];
	add.s32 	%r129, %r137, %r27;
	mul.wide.u32 	%rd82, %r129, 4;
	add.s64 	%rd84, %rd83, %rd82;
	ld.const.f32 	%f88, [%rd84];
	fma.rn.f32 	%f99, %f87, %f88, %f99;
$L__BB2_20:
	add.s32 	%r134, %r134, 1;
	setp.ne.s32 	%p16, %r134, %r40;
	@%p16 bra 	$L__BB2_9;
$L__BB2_21:
	ld.param.u64 	%rd90, [_Z36nppiFilterGauss_32f_C1R_kernel_fixedPKfiPfiiii_param_2];
	mul.lo.s32 	%r130, %r37, %r48;
	cvt.s64.s32 	%rd85, %r130;
	cvta.to.global.u64 	%rd86, %rd90;
	add.s64 	%rd87, %rd86, %rd85;
	mul.wide.s32 	%rd88, %r1, 4;
	add.s64 	%rd89, %rd87, %rd88;
	st.global.f32 	[%rd89], %f99;
$L__BB2_22:
	ret;

}


// ===== COMPILED SASS (sm_100) =====

	.target	sm_100

	.elftype	@"ET_EXEC"


//--------------------- .note.nv.tkinfo           --------------------------
	.section	.note.nv.tkinfo,"",@"SHT_NOTE"
	.sectionflags	@"SHF_NOTE_NV_TKINFO"
	.tkinfo
        /*0018*/ 	.word	0x00000002
        /*0030*/ 	.string	""
        /*0030*/ 	.string	"ptxas"
        /*0030*/ 	.string	"Cuda compilation tools, release 13.0, V13.0.88"
        /*0030*/ 	.string	"Build cuda_13.0.r13.0/compiler.36424714_0"
        /*0030*/ 	.string	"-arch sm_100 -m 64 "



//--------------------- .note.nv.cuinfo           --------------------------
	.section	.note.nv.cuinfo,"",@"SHT_NOTE"
	.sectionflags	@"SHF_NOTE_NV_CUINFO"
        /*0018*/ 	.short	0x0002
        /*001a*/ 	.short	0x0064
        /*001c*/ 	.short	0x0082
	.zero		2


//--------------------- .nv.info                  --------------------------
	.section	.nv.info,"",@"SHT_CUDA_INFO"
	.align	4


	//----- nvinfo : EIATTR_REGCOUNT
	.align		4
        /*0000*/ 	.byte	0x04, 0x2f
        /*0002*/ 	.short	(.L_4 - .L_3)
	.align		4
.L_3:
        /*0004*/ 	.word	index@(_Z35nppiFilterGauss_8u_C1R_kernel_fixedPKhiPhiiii)
        /*0008*/ 	.word	0x00000020


	//----- nvinfo : EIATTR_FRAME_SIZE
	.align		4
.L_4:
        /*000c*/ 	.byte	0x04, 0x11
        /*000e*/ 	.short	(.L_6 - .L_5)
	.align		4
.L_5:
        /*0010*/ 	.word	index@(_Z35nppiFilterGauss_8u_C1R_kernel_fixedPKhiPhiiii)
        /*0014*/ 	.word	0x00000000


	//----- nvinfo : EIATTR_REGCOUNT
	.align		4
.L_6:
        /*0018*/ 	.byte	0x04, 0x2f
        /*001a*/ 	.short	(.L_8 - .L_7)
	.align		4
.L_7:
        /*001c*/ 	.word	index@(_Z35nppiFilterGauss_8u_C3R_kernel_fixedPKhiPhiiii)
        /*0020*/ 	.word	0x00000020


	//----- nvinfo : EIATTR_FRAME_SIZE
	.align		4
.L_8:
        /*0024*/ 	.byte	0x04, 0x11
        /*0026*/ 	.short	(.L_10 - .L_9)
	.align		4
.L_9:
        /*0028*/ 	.word	index@(_Z35nppiFilterGauss_8u_C3R_kernel_fixedPKhiPhiiii)
        /*002c*/ 	.word	0x00000000


	//----- nvinfo : EIATTR_REGCOUNT
	.align		4
.L_10:
        /*0030*/ 	.byte	0x04, 0x2f
        /*0032*/ 	.short	(.L_12 - .L_11)
	.align		4
.L_11:
        /*0034*/ 	.word	index@(_Z36nppiFilterGauss_32f_C1R_kernel_fixedPKfiPfiiii)
        /*0038*/ 	.word	0x00000020


	//----- nvinfo : EIATTR_FRAME_SIZE
	.align		4
.L_12:
        /*003c*/ 	.byte	0x04, 0x11
        /*003e*/ 	.short	(.L_14 - .L_13)
	.align		4
.L_13:
        /*0040*/ 	.word	index@(_Z36nppiFilterGauss_32f_C1R_kernel_fixedPKfiPfiiii)
        /*0044*/ 	.word	0x00000000


	//----- nvinfo : EIATTR_MIN_STACK_SIZE
	.align		4
.L_14:
        /*0048*/ 	.byte	0x04, 0x12
        /*004a*/ 	.short	(.L_16 - .L_15)
	.align		4
.L_15:
        /*004c*/ 	.word	index@(_Z36nppiFilterGauss_32f_C1R_kernel_fixedPKfiPfiiii)
        /*0050*/ 	.word	0x00000000


	//----- nvinfo : EIATTR_MIN_STACK_SIZE
	.align		4
.L_16:
        /*0054*/ 	.byte	0x04, 0x12
        /*0056*/ 	.short	(.L_18 - .L_17)
	.align		4
.L_17:
        /*0058*/ 	.word	index@(_Z35nppiFilterGauss_8u_C3R_kernel_fixedPKhiPhiiii)
        /*005c*/ 	.word	0x00000000


	//----- nvinfo : EIATTR_MIN_STACK_SIZE
	.align		4
.L_18:
        /*0060*/ 	.byte	0x04, 0x12
        /*0062*/ 	.short	(.L_20 - .L_19)
	.align		4
.L_19:
        /*0064*/ 	.word	index@(_Z35nppiFilterGauss_8u_C1R_kernel_fixedPKhiPhiiii)
        /*0068*/ 	.word	0x00000000
.L_20:


//--------------------- .nv.compat                --------------------------
	.section	.nv.compat,"",@"SHT_CUDA_COMPAT_INFO"
	.align	4
        /*0000*/ 	.byte	0x02, 0x09, 0x00, 0x00, 0x02, 0x02, 0x01, 0x00, 0x02, 0x05, 0x05, 0x00, 0x03, 0x07, 0x01, 0x01
        /*0010*/ 	.byte	0x02, 0x03, 0x00, 0x00, 0x02, 0x06, 0x01, 0x00, 0x04, 0x0b, 0x08, 0x00, 0x09, 0x00, 0x00, 0x00
        /*0020*/ 	.byte	0x00, 0x00, 0x00, 0x00


//--------------------- .nv.info._Z36nppiFilterGauss_32f_C1R_kernel_fixedPKfiPfiiii --------------------------
	.section	.nv.info._Z36nppiFilterGauss_32f_C1R_kernel_fixedPKfiPfiiii,"",@"SHT_CUDA_INFO"
	.sectionflags	@""
	.align	4


	//----- nvinfo : EIATTR_CUDA_API_VERSION
	.align		4
        /*0000*/ 	.byte	0x04, 0x37
        /*0002*/ 	.short	(.L_22 - .L_21)
.L_21:
        /*0004*/ 	.word	0x00000082


	//----- nvinfo : EIATTR_KPARAM_INFO
	.align		4
.L_22:
        /*0008*/ 	.byte	0x04, 0x17
        /*000a*/ 	.short	(.L_24 - .L_23)
.L_23:
        /*000c*/ 	.word	0x00000000
        /*0010*/ 	.short	0x0006
        /*0012*/ 	.short	0x0024
        /*0014*/ 	.byte	0x00, 0xf0, 0x11, 0x00


	//----- nvinfo : EIATTR_KPARAM_INFO
	.align		4
.L_24:
        /*0018*/ 	.byte	0x04, 0x17
        /*001a*/ 	.short	(.L_26 - .L_25)
.L_25:
        /*001c*/ 	.word	0x00000000
        /*0020*/ 	.short	0x0005
        /*0022*/ 	.short	0x0020
        /*0024*/ 	.byte	0x00, 0xf0, 0x11, 0x00


	//----- nvinfo : EIATTR_KPARAM_INFO
	.align		4
.L_26:
        /*0028*/ 	.byte	0x04, 0x17
        /*002a*/ 	.short	(.L_28 - .L_27)
.L_27:
        /*002c*/ 	.word	0x00000000
        /*0030*/ 	.short	0x0004
        /*0032*/ 	.short	0x001c
        /*0034*/ 	.byte	0x00, 0xf0, 0x11, 0x00


	//----- nvinfo : EIATTR_KPARAM_INFO
	.align		4
.L_28:
        /*0038*/ 	.byte	0x04, 0x17
        /*003a*/ 	.short	(.L_30 - .L_29)
.L_29:
        /*003c*/ 	.word	0x00000000
        /*0040*/ 	.short	0x0003
        /*0042*/ 	.short	0x0018
        /*0044*/ 	.byte	0x00, 0xf0, 0x11, 0x00


	//----- nvinfo : EIATTR_KPARAM_INFO
	.align		4
.L_30:
        /*0048*/ 	.byte	0x04, 0x17
        /*004a*/ 	.short	(.L_32 - .L_31)
.L_31:
        /*004c*/ 	.word	0x00000000
        /*0050*/ 	.short	0x0002
        /*0052*/ 	.short	0x0010
        /*0054*/ 	.byte	0x00, 0xf5, 0x21, 0x00


	//----- nvinfo : EIATTR_KPARAM_INFO
	.align		4
.L_32:
        /*0058*/ 	.byte	0x04, 0x17
        /*005a*/ 	.short	(.L_34 - .L_33)
.L_33:
        /*005c*/ 	.word	0x00000000
        /*0060*/ 	.short	0x0001
        /*0062*/ 	.short	0x0008
        /*0064*/ 	.byte	0x00, 0xf0, 0x11, 0x00


	//----- nvinfo : EIATTR_KPARAM_INFO
	.align		4
.L_34:
        /*0068*/ 	.byte	0x04, 0x17
        /*006a*/ 	.short	(.L_36 - .L_35)
.L_35:
        /*006c*/ 	.word	0x00000000
        /*0070*/ 	.short	0x0000
        /*0072*/ 	.short	0x0000
        /*0074*/ 	.byte	0x00, 0xf5, 0x21, 0x00


	//----- nvinfo : EIATTR_SPARSE_MMA_MASK
	.align		4
.L_36:
        /*0078*/ 	.byte	0x03, 0x50
        /*007a*/ 	.short	0x0000


	//----- nvinfo : EIATTR_MAXREG_COUNT
	.align		4
        /*007c*/ 	.byte	0x03, 0x1b
        /*007e*/ 	.short	0x00ff


	//----- nvinfo : EIATTR_MERCURY_ISA_VERSION
	.align		4
        /*0080*/ 	.byte	0x03, 0x5f
        /*0082*/ 	.short	0x0101


	//----- nvinfo : EIATTR_VRC_CTA_INIT_COUNT
	.align		4
        /*0084*/ 	.byte	0x02, 0x4a
	.zero		1
	.zero		1


	//----- nvinfo : EIATTR_EXIT_INSTR_OFFSETS
	.align		4
        /*0088*/ 	.byte	0x04, 0x1c
        /*008a*/ 	.short	(.L_38 - .L_37)


	//   ....[0]....
.L_37:
        /*008c*/ 	.word	0x000000d0


	//   ....[1]....
        /*0090*/ 	.word	0x00001430


	//----- nvinfo : EIATTR_CBANK_PARAM_SIZE
	.align		4
.L_38:
        /*0094*/ 	.byte	0x03, 0x19
        /*0096*/ 	.short	0x0028


	//----- nvinfo : EIATTR_PARAM_CBANK
	.align		4
        /*0098*/ 	.byte	0x04, 0x0a
        /*009a*/ 	.short	(.L_40 - .L_39)
	.align		4
.L_39:
        /*009c*/ 	.word	index@(.nv.constant0._Z36nppiFilterGauss_32f_C1R_kernel_fixedPKfiPfiiii)
        /*00a0*/ 	.short	0x0380
        /*00a2*/ 	.short	0x0028


	//----- nvinfo : EIATTR_SW_WAR
	.align		4
.L_40:
        /*00a4*/ 	.byte	0x04, 0x36
        /*00a6*/ 	.short	(.L_42 - .L_41)
.L_41:
        /*00a8*/ 	.word	0x00000008
.L_42:


//--------------------- .nv.info._Z35nppiFilterGauss_8u_C3R_kernel_fixedPKhiPhiiii --------------------------
	.section	.nv.info._Z35nppiFilterGauss_8u_C3R_kernel_fixedPKhiPhiiii,"",@"SHT_CUDA_INFO"
	.sectionflags	@""
	.align	4


	//----- nvinfo : EIATTR_CUDA_API_VERSION
	.align		4
        /*0000*/ 	.byte	0x04, 0x37
        /*0002*/ 	.short	(.L_44 - .L_43)
.L_43:
        /*0004*/ 	.word	0x00000082


	//----- nvinfo : EIATTR_KPARAM_INFO
	.align		4
.L_44:
        /*0008*/ 	.byte	0x04, 0x17
        /*000a*/ 	.short	(.L_46 - .L_45)
.L_45:
        /*000c*/ 	.word	0x00000000
        /*0010*/ 	.short	0x0006
        /*0012*/ 	.short	0x0024
        /*0014*/ 	.byte	0x00, 0xf0, 0x11, 0x00


	//----- nvinfo : EIATTR_KPARAM_INFO
	.align		4
.L_46:
        /*0018*/ 	.byte	0x04, 0x17
        /*001a*/ 	.short	(.L_48 - .L_47)
.L_47:
        /*001c*/ 	.word	0x00000000
        /*0020*/ 	.short	0x0005
        /*0022*/ 	.short	0x0020
        /*0024*/ 	.byte	0x00, 0xf0, 0x11, 0x00


	//----- nvinfo : EIATTR_KPARAM_INFO
	.align		4
.L_48:
        /*0028*/ 	.byte	0x04, 0x17
        /*002a*/ 	.short	(.L_50 - .L_49)
.L_49:
        /*002c*/ 	.word	0x00000000
        /*0030*/ 	.short	0x0004
        /*0032*/ 	.short	0x001c
        /*0034*/ 	.byte	0x00, 0xf0, 0x11, 0x00


	//----- nvinfo : EIATTR_KPARAM_INFO
	.align		4
.L_50:
        /*0038*/ 	.byte	0x04, 0x17
        /*003a*/ 	.short	(.L_52 - .L_51)
.L_51:
        /*003c*/ 	.word	0x00000000
        /*0040*/ 	.short	0x0003
        /*0042*/ 	.short	0x0018
        /*0044*/ 	.byte	0x00, 0xf0, 0x11, 0x00


	//----- nvinfo : EIATTR_KPARAM_INFO
	.align		4
.L_52:
        /*0048*/ 	.byte	0x04, 0x17
        /*004a*/ 	.short	(.L_54 - .L_53)
.L_53:
        /*004c*/ 	.word	0x00000000
        /*0050*/ 	.short	0x0002
        /*0052*/ 	.short	0x0010
        /*0054*/ 	.byte	0x00, 0xf5, 0x21, 0x00


	//----- nvinfo : EIATTR_KPARAM_INFO
	.align		4
.L_54:
        /*0058*/ 	.byte	0x04, 0x17
        /*005a*/ 	.short	(.L_56 - .L_55)
.L_55:
        /*005c*/ 	.word	0x00000000
        /*0060*/ 	.short	0x0001
        /*0062*/ 	.short	0x0008
        /*0064*/ 	.byte	0x00, 0xf0, 0x11, 0x00


	//----- nvinfo : EIATTR_KPARAM_INFO
	.align		4
.L_56:
        /*0068*/ 	.byte	0x04, 0x17
        /*006a*/ 	.short	(.L_58 - .L_57)
.L_57:
        /*006c*/ 	.word	0x00000000
        /*0070*/ 	.short	0x0000
        /*0072*/ 	.short	0x0000
        /*0074*/ 	.byte	0x00, 0xf5, 0x21, 0x00


	//----- nvinfo : EIATTR_SPARSE_MMA_MASK
	.align		4
.L_58:
        /*0078*/ 	.byte	0x03, 0x50
        /*007a*/ 	.short	0x0000


	//----- nvinfo : EIATTR_MAXREG_COUNT
	.align		4
        /*007c*/ 	.byte	0x03, 0x1b
        /*007e*/ 	.short	0x00ff


	//----- nvinfo : EIATTR_MERCURY_ISA_VERSION
	.align		4
        /*0080*/ 	.byte	0x03, 0x5f
        /*0082*/ 	.short	0x0101


	//----- nvinfo : EIATTR_VRC_CTA_INIT_COUNT
	.align		4
        /*0084*/ 	.byte	0x02, 0x4a
	.zero		1
	.zero		1


	//----- nvinfo : EIATTR_EXIT_INSTR_OFFSETS
	.align		4
        /*0088*/ 	.byte	0x04, 0x1c
        /*008a*/ 	.short	(.L_60 - .L_59)


	//   ....[0]....
.L_59:
        /*008c*/ 	.word	0x000000d0


	//   ....[1]....
        /*0090*/ 	.word	0x00000700


	//   ....[2]....
        /*0094*/ 	.word	0x000012f0


	//   ....[3]....
        /*0098*/ 	.word	0x00001e00


	//   ....[4]....
        /*009c*/ 	.word	0x00001e80


	//----- nvinfo : EIATTR_CBANK_PARAM_SIZE
	.align		4
.L_60:
        /*00a0*/ 	.byte	0x03, 0x19
        /*00a2*/ 	.short	0x0028


	//----- nvinfo : EIATTR_PARAM_CBANK
	.align		4
        /*00a4*/ 	.byte	0x04, 0x0a
        /*00a6*/ 	.short	(.L_62 - .L_61)
	.align		4
.L_61:
        /*00a8*/ 	.word	index@(.nv.constant0._Z35nppiFilterGauss_8u_C3R_kernel_fixedPKhiPhiiii)
        /*00ac*/ 	.short	0x0380
        /*00ae*/ 	.short	0x0028


	//----- nvinfo : EIATTR_SW_WAR
	.align		4
.L_62:
        /*00b0*/ 	.byte	0x04, 0x36
        /*00b2*/ 	.short	(.L_64 - .L_63)
.L_63:
        /*00b4*/ 	.word	0x00000008
.L_64:


//--------------------- .nv.info._Z35nppiFilterGauss_8u_C1R_kernel_fixedPKhiPhiiii --------------------------
	.section	.nv.info._Z35nppiFilterGauss_8u_C1R_kernel_fixedPKhiPhiiii,"",@"SHT_CUDA_INFO"
	.sectionflags	@""
	.align	4


	//----- nvinfo : EIATTR_CUDA_API_VERSION
	.align		4
        /*0000*/ 	.byte	0x04, 0x37
        /*0002*/ 	.short	(.L_66 - .L_65)
.L_65:
        /*0004*/ 	.word	0x00000082


	//----- nvinfo : EIATTR_KPARAM_INFO
	.align		4
.L_66:
        /*0008*/ 	.byte	0x04, 0x17
        /*000a*/ 	.short	(.L_68 - .L_67)
.L_67:
        /*000c*/ 	.word	0x00000000
        /*0010*/ 	.short	0x0006
        /*0012*/ 	.short	0x0024
        /*0014*/ 	.byte	0x00, 0xf0, 0x11, 0x00


	//----- nvinfo : EIATTR_KPARAM_INFO
	.align		4
.L_68:
        /*0018*/ 	.byte	0x04, 0x17
        /*001a*/ 	.short	(.L_70 - .L_69)
.L_69:
        /*001c*/ 	.word	0x00000000
        /*0020*/ 	.short	0x0005
        /*0022*/ 	.short	0x0020
        /*0024*/ 	.byte	0x00, 0xf0, 0x11, 0x00


	//----- nvinfo : EIATTR_KPARAM_INFO
	.align		4
.L_70:
        /*0028*/ 	.byte	0x04, 0x17
        /*002a*/ 	.short	(.L_72 - .L_71)
.L_71:
        /*002c*/ 	.word	0x00000000
        /*0030*/ 	.short	0x0004
        /*0032*/ 	.short	0x001c
        /*0034*/ 	.byte	0x00, 0xf0, 0x11, 0x00


	//----- nvinfo : EIATTR_KPARAM_INFO
	.align		4
.L_72:
        /*0038*/ 	.byte	0x04, 0x17
        /*003a*/ 	.short	(.L_74 - .L_73)
.L_73:
        /*003c*/ 	.word	0x00000000
        /*0040*/ 	.short	0x0003
        /*0042*/ 	.short	0x0018
        /*0044*/ 	.byte	0x00, 0xf0, 0x11, 0x00


	//----- nvinfo : EIATTR_KPARAM_INFO
	.align		4
.L_74:
        /*0048*/ 	.byte	0x04, 0x17
        /*004a*/ 	.short	(.L_76 - .L_75)
.L_75:
        /*004c*/ 	.word	0x00000000
        /*0050*/ 	.short	0x0002
        /*0052*/ 	.short	0x0010
        /*0054*/ 	.byte	0x00, 0xf5, 0x21, 0x00


	//----- nvinfo : EIATTR_KPARAM_INFO
	.align		4
.L_76:
        /*0058*/ 	.byte	0x04, 0x17
        /*005a*/ 	.short	(.L_78 - .L_77)
.L_77:
        /*005c*/ 	.word	0x00000000
        /*0060*/ 	.short	0x0001
        /*0062*/ 	.short	0x0008
        /*0064*/ 	.byte	0x00, 0xf0, 0x11, 0x00


	//----- nvinfo : EIATTR_KPARAM_INFO
	.align		4
.L_78:
        /*0068*/ 	.byte	0x04, 0x17
        /*006a*/ 	.short	(.L_80 - .L_79)
.L_79:
        /*006c*/ 	.word	0x00000000
        /*0070*/ 	.short	0x0000
        /*0072*/ 	.short	0x0000
        /*0074*/ 	.byte	0x00, 0xf5, 0x21, 0x00


	//----- nvinfo : EIATTR_SPARSE_MMA_MASK
	.align		4
.L_80:
        /*0078*/ 	.byte	0x03, 0x50
        /*007a*/ 	.short	0x0000


	//----- nvinfo : EIATTR_MAXREG_COUNT
	.align		4
        /*007c*/ 	.byte	0x03, 0x1b
        /*007e*/ 	.short	0x00ff


	//----- nvinfo : EIATTR_MERCURY_ISA_VERSION
	.align		4
        /*0080*/ 	.byte	0x03, 0x5f
        /*0082*/ 	.short	0x0101


	//----- nvinfo : EIATTR_VRC_CTA_INIT_COUNT
	.align		4
        /*0084*/ 	.byte	0x02, 0x4a
	.zero		1
	.zero		1


	//----- nvinfo : EIATTR_EXIT_INSTR_OFFSETS
	.align		4
        /*0088*/ 	.byte	0x04, 0x1c
        /*008a*/ 	.short	(.L_82 - .L_81)


	//   ....[0]....
.L_81:
        /*008c*/ 	.word	0x000000d0


	//   ....[1]....
        /*0090*/ 	.word	0x00001a50


	//----- nvinfo : EIATTR_CBANK_PARAM_SIZE
	.align		4
.L_82:
        /*0094*/ 	.byte	0x03, 0x19
        /*0096*/ 	.short	0x0028


	//----- nvinfo : EIATTR_PARAM_CBANK
	.align		4
        /*0098*/ 	.byte	0x04, 0x0a
        /*009a*/ 	.short	(.L_84 - .L_83)
	.align		4
.L_83:
        /*009c*/ 	.word	index@(.nv.constant0._Z35nppiFilterGauss_8u_C1R_kernel_fixedPKhiPhiiii)
        /*00a0*/ 	.short	0x0380
        /*00a2*/ 	.short	0x0028


	//----- nvinfo : EIATTR_SW_WAR
	.align		4
.L_84:
        /*00a4*/ 	.byte	0x04, 0x36
        /*00a6*/ 	.short	(.L_86 - .L_85)
.L_85:
        /*00a8*/ 	.word	0x00000008
.L_86:


//--------------------- .nv.callgraph             --------------------------
	.section	.nv.callgraph,"",@"SHT_CUDA_CALLGRAPH"
	.align	4
	.sectionentsize	8
	.align		4
        /*0000*/ 	.word	0x00000000
	.align		4
        /*0004*/ 	.word	0xffffffff
	.align		4
        /*0008*/ 	.word	0x00000000
	.align		4
        /*000c*/ 	.word	0xfffffffe
	.align		4
        /*0010*/ 	.word	0x00000000
	.align		4
        /*0014*/ 	.word	0xfffffffd
	.align		4
        /*0018*/ 	.word	0x00000000
	.align		4
        /*001c*/ 	.word	0xfffffffc


//--------------------- .nv.constant3             --------------------------
	.section	.nv.constant3,"a",@progbits
	.align	4
.nv.constant3:
	.type		c_gauss3x3,@object
	.size		c_gauss3x3,(c_gauss5x5 - c_gauss3x3)
c_gauss3x3:
        /*0000*/ 	.byte	0x00, 0x00, 0x80, 0x3d, 0x00, 0x00, 0x00, 0x3e, 0x00, 0x00, 0x80, 0x3d, 0x00, 0x00, 0x00, 0x3e
        /*0010*/ 	.byte	0x00, 0x00, 0x80, 0x3e, 0x00, 0x00, 0x00, 0x3e, 0x00, 0x00, 0x80, 0x3d, 0x00, 0x00, 0x00, 0x3e
        /*0020*/ 	.byte	0x00, 0x00, 0x80, 0x3d
	.type		c_gauss5x5,@object
	.size		c_gauss5x5,(c_gauss7x7 - c_gauss5x5)
c_gauss5x5:
        /*0024*/ 	.byte	0x24, 0x97, 0x7f, 0x3b, 0x24, 0x97, 0x7f, 0x3c, 0x5b, 0xb1, 0xbf, 0x3c, 0x24, 0x97, 0x7f, 0x3c
        /*0034*/ 	.byte	0x24, 0x97, 0x7f, 0x3b, 0x24, 0x97, 0x7f, 0x3c, 0x00, 0x00, 0x80, 0x3d, 0x37, 0x1a, 0xc0, 0x3d
        /*0044*/ 	.byte	0x00, 0x00, 0x80, 0x3d, 0x24, 0x97, 0x7f, 0x3c, 0x5b, 0xb1, 0xbf, 0x3c, 0x37, 0x1a, 0xc0, 0x3d
        /*0054*/ 	.byte	0x72, 0xf9, 0x0f, 0x3e, 0x37, 0x1a, 0xc0, 0x3d, 0x5b, 0xb1, 0xbf, 0x3c, 0x24, 0x97, 0x7f, 0x3c
        /*0064*/ 	.byte	0x00, 0x00, 0x80, 0x3d, 0x37, 0x1a, 0xc0, 0x3d, 0x00, 0x00, 0x80, 0x3d, 0x24, 0x97, 0x7f, 0x3c
        /*0074*/ 	.byte	0x24, 0x97, 0x7f, 0x3b, 0x24, 0x97, 0x7f, 0x3c, 0x5b, 0xb1, 0xbf, 0x3c, 0x24, 0x97, 0x7f, 0x3c
        /*0084*/ 	.byte	0x24, 0x97, 0x7f, 0x3b
	.type		c_gauss7x7,@object
	.size		c_gauss7x7,(.L_2 - c_gauss7x7)
c_gauss7x7:
        /*0088*/ 	.byte	0xfa, 0xed, 0x6b, 0x3a, 0x24, 0x97, 0x7f, 0x3b, 0x24, 0x97, 0xff, 0x3b, 0x2e, 0x90, 0x20, 0x3c
        /* <DEDUP_REMOVED lines=11> */
        /*0148*/ 	.byte	0xfa, 0xed, 0x6b, 0x3a
.L_2:


//--------------------- .text._Z36nppiFilterGauss_32f_C1R_kernel_fixedPKfiPfiiii --------------------------
	.section	.text._Z36nppiFilterGauss_32f_C1R_kernel_fixedPKfiPfiiii,"ax",@progbits
	.align	128
        .global         _Z36nppiFilterGauss_32f_C1R_kernel_fixedPKfiPfiiii
        .type           _Z36nppiFilterGauss_32f_C1R_kernel_fixedPKfiPfiiii,@function
        .size           _Z36nppiFilterGauss_32f_C1R_kernel_fixedPKfiPfiiii,(.L_x_32 - _Z36nppiFilterGauss_32f_C1R_kernel_fixedPKfiPfiiii)
        .other          _Z36nppiFilterGauss_32f_C1R_kernel_fixedPKfiPfiiii,@"STO_CUDA_ENTRY STV_DEFAULT"
_Z36nppiFilterGauss_32f_C1R_kernel_fixedPKfiPfiiii:
.text._Z36nppiFilterGauss_32f_C1R_kernel_fixedPKfiPfiiii:
[----:B------:R-:W-:Y:S01]  /*0000*/  LDC R1, c[0x0][0x37c] ;  /* 0x0000df00ff017b82 */ /* 0x000fe20000000800 */
[----:B------:R-:W0:Y:S07]  /*0010*/  S2R R5, SR_TID.Y ;  /* 0x0000000000057919 */ /* 0x000e2e0000002200 */
[----:B------:R-:W1:Y:S01]  /*0020*/  LDC R2, c[0x0][0x360] ;  /* 0x0000d800ff027b82 */ /* 0x000e620000000800 */
[----:B------:R-:W1:Y:S07]  /*0030*/  S2R R3, SR_TID.X ;  /* 0x0000000000037919 */ /* 0x000e6e0000002100 */
[----:B------:R-:W0:Y:S08]  /*0040*/  S2UR UR5, SR_CTAID.Y ;  /* 0x00000000000579c3 */ /* 0x000e300000002600 */
[----:B------:R-:W0:Y:S08]  /*0050*/  LDC R0, c[0x0][0x364] ;  /* 0x0000d900ff007b82 */ /* 0x000e300000000800 */
[----:B------:R-:W1:Y:S08]  /*0060*/  S2UR UR4, SR_CTAID.X ;  /* 0x00000000000479c3 */ /* 0x000e700000002500 */
[----:B------:R-:W2:Y:S08]  /*0070*/  LDC R15, c[0x0][0x3a0] ;  /* 0x0000e800ff0f7b82 */ /* 0x000eb00000000800 */
[----:B------:R-:W3:Y:S01]  /*0080*/  LDC R9, c[0x0][0x39c] ;  /* 0x0000e700ff097b82 */ /* 0x000ee20000000800 */
[----:B0-----:R-:W-:-:S02]  /*0090*/  IMAD R0, R0, UR5, R5 ;  /* 0x0000000500007c24 */ /* 0x001fc4000f8e0205 */
[----:B-1----:R-:W-:-:S03]  /*00a0*/  IMAD R2, R2, UR4, R3 ;  /* 0x0000000402027c24 */ /* 0x002fc6000f8e0203 */
[----:B--2---:R-:W-:-:S04]  /*00b0*/  ISETP.GE.AND P0, PT, R0, R15, PT ;  /* 0x0000000f0000720c */ /* 0x004fc80003f06270 */
[----:B---3--:R-:W-:-:S13]  /*00c0*/  ISETP.GE.OR P0, PT, R2, R9, P0 ;  /* 0x000000090200720c */ /* 0x008fda0000706670 */
[----:B------:R-:W-:Y:S05]  /*00d0*/  @P0 EXIT ;  /* 0x000000000000094d */ /* 0x000fea0003800000 */
[----:B------:R-:W0:Y:S01]  /*00e0*/  LDC R5, c[0x0][0x3a4] ;  /* 0x0000e900ff057b82 */ /* 0x000e220000000800 */
[----:B------:R-:W1:Y:S01]  /*00f0*/  LDCU.64 UR6, c[0x0][0x358] ;  /* 0x00006b00ff0677ac */ /* 0x000e620008000a00 */
[----:B------:R-:W-:Y:S01]  /*0100*/  HFMA2 R14, -RZ, RZ, 0, 0 ;  /* 0x00000000ff0e7431 */ /* 0x000fe200000001ff */
[----:B0-----:R-:W-:-:S13]  /*0110*/  ISETP.GE.AND P0, PT, R5, 0x1, PT ;  /* 0x000000010500780c */ /* 0x001fda0003f06270 */
[----:B-1----:R-:W-:Y:S05]  /*0120*/  @!P0 BRA `(.L_x_0) ;  /* 0x0000001000a48947 */ /* 0x002fea0003800000 */
[----:B------:R-:W-:Y:S02]  /*0130*/  ISETP.NE.AND P0, PT, R5, 0x5, PT ;  /* 0x000000050500780c */ /* 0x000fe40003f05270 */
[----:B------:R-:W-:Y:S02]  /*0140*/  SHF.R.U32.HI R3, RZ, 0x1, R5 ;  /* 0x00000001ff037819 */ /* 0x000fe40000011605 */
[----:B------:R-:W-:Y:S02]  /*0150*/  IADD3 R9, PT, PT, R9, -0x1, RZ ;  /* 0xffffffff09097810 */ /* 0x000fe40007ffe0ff */
[----:B------:R-:W-:Y:S02]  /*0160*/  IADD3 R15, PT, PT, R15, -0x1, RZ ;  /* 0xffffffff0f0f7810 */ /* 0x000fe40007ffe0ff */
[-C--:B------:R-:W-:Y:S02]  /*0170*/  IADD3 R10, PT, PT, R2, -R3.reuse, RZ ;  /* 0x80000003020a7210 */ /* 0x080fe40007ffe0ff */
[----:B------:R-:W-:-:S03]  /*0180*/  IADD3 R8, PT, PT, R0, -R3, RZ ;  /* 0x8000000300087210 */ /* 0x000fc60007ffe0ff */
[----:B------:R-:W-:Y:S05]  /*0190*/  @!P0 BRA `(.L_x_1) ;  /* 0x0000000800d08947 */ /* 0x000fea0003800000 */
[----:B------:R-:W-:-:S13]  /*01a0*/  ISETP.NE.AND P0, PT, R5, 0x3, PT ;  /* 0x000000030500780c */ /* 0x000fda0003f05270 */
[----:B------:R-:W-:Y:S05]  /*01b0*/  @P0 BRA `(.L_x_2) ;  /* 0x0000000000c00947 */ /* 0x000fea0003800000 */
[----:B------:R-:W0:Y:S01]  /*01c0*/  LDCU UR4, c[0x0][0x388] ;  /* 0x00007100ff0477ac */ /* 0x000e220008000800 */
[C---:B------:R-:W-:Y:S02]  /*01d0*/  VIMNMX.RELU R3, PT, PT, R8.reuse, R15, PT ;  /* 0x0000000f08037248 */ /* 0x040fe40003fe1100 */
[----:B------:R-:W-:Y:S01]  /*01e0*/  VIADDMNMX.RELU R4, R8, 0x1, R15, PT ;  /* 0x0000000108047846 */ /* 0x000fe2000380110f */
[----:B------:R-:W1:Y:S01]  /*01f0*/  LDCU.64 UR8, c[0x0][0x380] ;  /* 0x00007000ff0877ac */ /* 0x000e620008000a00 */
[C---:B------:R-:W-:Y:S02]  /*0200*/  VIMNMX.RELU R13, PT, PT, R10.reuse, R9, PT ;  /* 0x000000090a0d7248 */ /* 0x040fe40003fe1100 */
[C-C-:B------:R-:W-:Y:S01]  /*0210*/  VIADDMNMX.RELU R11, R10.reuse, 0x1, R9.reuse, PT ;  /* 0x000000010a0b7846 */ /* 0x140fe20003801109 */
[----:B------:R-:W2:Y:S01]  /*0220*/  LDCU.128 UR12, c[0x3][0x10] ;  /* 0x00c00200ff0c77ac */ /* 0x000ea20008000c00 */
[----:B------:R-:W-:Y:S02]  /*0230*/  VIADDMNMX.RELU R9, R10, 0x2, R9, PT ;  /* 0x000000020a097846 */ /* 0x000fe40003801109 */
[----:B------:R-:W-:Y:S01]  /*0240*/  VIADDMNMX.RELU R15, R8, 0x2, R15, PT ;  /* 0x00000002080f7846 */ /* 0x000fe2000380110f */
[----:B0-----:R-:W-:-:S02]  /*0250*/  IMAD R3, R3, UR4, RZ ;  /* 0x0000000403037c24 */ /* 0x001fc4000f8e02ff */
[----:B------:R-:W-:-:S03]  /*0260*/  IMAD R5, R4, UR4, RZ ;  /* 0x0000000404057c24 */ /* 0x000fc6000f8e02ff */
[----:B-1----:R-:W-:-:S04]  /*0270*/  IADD3 R6, P0, PT, R3, UR8, RZ ;  /* 0x0000000803067c10 */ /* 0x002fc8000ff1e0ff */
[----:B------:R-:W-:Y:S02]  /*0280*/  LEA.HI.X.SX32 R7, R3, UR9, 0x1, P0 ;  /* 0x0000000903077c11 */ /* 0x000fe400080f0eff */
[----:B------:R-:W-:Y:S01]  /*0290*/  IADD3 R4, P0, PT, R5, UR8, RZ ;  /* 0x0000000805047c10 */ /* 0x000fe2000ff1e0ff */
[----:B------:R-:W-:-:S03]  /*02a0*/  IMAD.WIDE.U32 R18, R13, 0x4, R6 ;  /* 0x000000040d127825 */ /* 0x000fc600078e0006 */
[----:B------:R-:W-:Y:S01]  /*02b0*/  LEA.HI.X.SX32 R5, R5, UR9, 0x1, P0 ;  /* 0x0000000905057c11 */ /* 0x000fe200080f0eff */
[--C-:B------:R-:W-:Y:S01]  /*02c0*/  IMAD.WIDE.U32 R16, R11, 0x4, R6.reuse ;  /* 0x000000040b107825 */ /* 0x100fe200078e0006 */
[----:B------:R0:W3:Y:S03]  /*02d0*/  LDG.E R3, desc[UR6][R18.64] ;  /* 0x0000000612037981 */ /* 0x0000e6000c1e1900 */
[----:B------:R-:W-:Y:S01]  /*02e0*/  IMAD.WIDE.U32 R20, R9, 0x4, R6 ;  /* 0x0000000409147825 */ /* 0x000fe200078e0006 */
[----:B------:R1:W4:Y:S03]  /*02f0*/  LDG.E R8, desc[UR6][R16.64] ;  /* 0x0000000610087981 */ /* 0x000326000c1e1900 */
[----:B------:R-:W-:Y:S01]  /*0300*/  IMAD R7, R15, UR4, RZ ;  /* 0x000000040f077c24 */ /* 0x000fe2000f8e02ff */
[----:B------:R-:W5:Y:S01]  /*0310*/  LDG.E R10, desc[UR6][R20.64] ;  /* 0x00000006140a7981 */ /* 0x000f62000c1e1900 */
[--C-:B------:R-:W-:Y:S01]  /*0320*/  IMAD.WIDE.U32 R22, R13, 0x4, R4.reuse ;  /* 0x000000040d167825 */ /* 0x100fe200078e0004 */
[----:B------:R-:W2:Y:S02]  /*0330*/  LDCU UR4, c[0x3][0x20] ;  /* 0x00c00400ff0477ac */ /* 0x000ea40008000800 */
[----:B------:R-:W-:Y:S01]  /*0340*/  IADD3 R6, P0, PT, R7, UR8, RZ ;  /* 0x0000000807067c10 */ /* 0x000fe2000ff1e0ff */
[--C-:B------:R-:W-:Y:S01]  /*0350*/  IMAD.WIDE.U32 R14, R11, 0x4, R4.reuse ;  /* 0x000000040b0e7825 */ /* 0x100fe200078e0004 */
[----:B------:R-:W2:Y:S02]  /*0360*/  LDG.E R12, desc[UR6][R22.64] ;  /* 0x00000006160c7981 */ /* 0x000ea4000c1e1900 */
[----:B------:R-:W-:Y:S01]  /*0370*/  LEA.HI.X.SX32 R7, R7, UR9, 0x1, P0 ;  /* 0x0000000907077c11 */ /* 0x000fe200080f0eff */
[----:B0-----:R-:W-:Y:S01]  /*0380*/  IMAD.WIDE.U32 R18, R9, 0x4, R4 ;  /* 0x0000000409127825 */ /* 0x001fe200078e0004 */
[----:B------:R-:W3:Y:S01]  /*0390*/  LDCU.128 UR8, c[0x3][URZ] ;  /* 0x00c00000ff0877ac */ /* 0x000ee20008000c00 */
[----:B------:R-:W2:Y:S02]  /*03a0*/  LDG.E R14, desc[UR6][R14.64] ;  /* 0x000000060e0e7981 */ /* 0x000ea4000c1e1900 */
[----:B------:R-:W-:-:S02]  /*03b0*/  IMAD.WIDE.U32 R4, R13, 0x4, R6 ;  /* 0x000000040d047825 */ /* 0x000fc400078e0006 */
[----:B------:R-:W2:Y:S02]  /*03c0*/  LDG.E R18, desc[UR6][R18.64] ;  /* 0x0000000612127981 */ /* 0x000ea4000c1e1900 */
[--C-:B-1----:R-:W-:Y:S02]  /*03d0*/  IMAD.WIDE.U32 R16, R11, 0x4, R6.reuse ;  /* 0x000000040b107825 */ /* 0x102fe400078e0006 */
[----:B------:R-:W2:Y:S02]  /*03e0*/  LDG.E R4, desc[UR6][R4.64] ;  /* 0x0000000604047981 */ /* 0x000ea4000c1e1900 */
[----:B------:R-:W-:Y:S02]  /*03f0*/  IMAD.WIDE.U32 R6, R9, 0x4, R6 ;  /* 0x0000000409067825 */ /* 0x000fe400078e0006 */
[----:B------:R-:W2:Y:S04]  /*0400*/  LDG.E R17, desc[UR6][R16.64] ;  /* 0x0000000610117981 */ /* 0x000ea8000c1e1900 */
[----:B------:R-:W2:Y:S01]  /*0410*/  LDG.E R7, desc[UR6][R6.64] ;  /* 0x0000000606077981 */ /* 0x000ea2000c1e1900 */
[----:B---3--:R-:W-:-:S04]  /*0420*/  FFMA R3, R3, UR8, RZ ;  /* 0x0000000803037c23 */ /* 0x008fc800080000ff */
[----:B----4-:R-:W-:-:S04]  /*0430*/  FFMA R3, R8, UR9, R3 ;  /* 0x0000000908037c23 */ /* 0x010fc80008000003 */
[----:B-----5:R-:W-:-:S04]  /*0440*/  FFMA R3, R10, UR10, R3 ;  /* 0x0000000a0a037c23 */ /* 0x020fc80008000003 */
[----:B--2---:R-:W-:-:S04]  /*0450*/  FFMA R3, R12, UR11, R3 ;  /* 0x0000000b0c037c23 */ /* 0x004fc80008000003 */
[----:B------:R-:W-:-:S04]  /*0460*/  FFMA R3, R14, UR12, R3 ;  /* 0x0000000c0e037c23 */ /* 0x000fc80008000003 */
[----:B------:R-:W-:-:S04]  /*0470*/  FFMA R3, R18, UR13, R3 ;  /* 0x0000000d12037c23 */ /* 0x000fc80008000003 */
[----:B------:R-:W-:-:S04]  /*0480*/  FFMA R4, R4, UR14, R3 ;  /* 0x0000000e04047c23 */ /* 0x000fc80008000003 */
[----:B------:R-:W-:-:S04]  /*0490*/  FFMA R4, R17, UR15, R4 ;  /* 0x0000000f11047c23 */ /* 0x000fc80008000004 */
[----:B------:R-:W-:Y:S01]  /*04a0*/  FFMA R14, R7, UR4, R4 ;  /* 0x00000004070e7c23 */ /* 0x000fe20008000004 */
[----:B------:R-:W-:Y:S06]  /*04b0*/  BRA `(.L_x_0) ;  /* 0x0000000c00c07947 */ /* 0x000fec0003800000 */
.L_x_2:
[----:B------:R-:W-:Y:S01]  /*04c0*/  LOP3.LUT R3, R5, 0x7, RZ, 0xc0, !PT ;  /* 0x0000000705037812 */ /* 0x000fe200078ec0ff */
[----:B------:R-:W-:Y:S01]  /*04d0*/  HFMA2 R6, -RZ, RZ, 0, 0 ;  /* 0x00000000ff067431 */ /* 0x000fe200000001ff */
[----:B------:R-:W-:Y:S02]  /*04e0*/  MOV R14, RZ ;  /* 0x000000ff000e7202 */ /* 0x000fe40000000f00 */
[----:B------:R-:W-:-:S04]  /*04f0*/  IADD3 R4, PT, PT, R3, -0x1, RZ ;  /* 0xffffffff03047810 */ /* 0x000fc80007ffe0ff */
[----:B------:R-:W-:Y:S02]  /*0500*/  ISETP.GE.U32.AND P0, PT, R4, 0x3, PT ;  /* 0x000000030400780c */ /* 0x000fe40003f06070 */
[C---:B------:R-:W-:Y:S02]  /*0510*/  LOP3.LUT R4, R5.reuse, 0x3, RZ, 0xc0, !PT ;  /* 0x0000000305047812 */ /* 0x040fe400078ec0ff */
[----:B------:R-:W-:-:S09]  /*0520*/  LOP3.LUT R5, R5, 0x7ffffff8, RZ, 0xc0, !PT ;  /* 0x7ffffff805057812 */ /* 0x000fd200078ec0ff */
.L_x_7:
[----:B------:R-:W0:Y:S01]  /*0530*/  LDC R7, c[0x0][0x3a4] ;  /* 0x0000e900ff077b82 */ /* 0x000e220000000800 */
[----:B------:R-:W1:Y:S01]  /*0540*/  LDCU UR4, c[0x0][0x388] ;  /* 0x00007100ff0477ac */ /* 0x000e620008000800 */
[----:B------:R-:W-:Y:S02]  /*0550*/  VIADDMNMX.RELU R11, R8, R6, R15, PT ;  /* 0x00000006080b7246 */ /* 0x000fe4000380110f */
[----:B------:R-:W-:Y:S01]  /*0560*/  MOV R24, RZ ;  /* 0x000000ff00187202 */ /* 0x000fe20000000f00 */
[----:B------:R-:W2:Y:S02]  /*0570*/  LDCU.64 UR8, c[0x0][0x380] ;  /* 0x00007000ff0877ac */ /* 0x000ea40008000a00 */
[----:B-1----:R-:W-:Y:S01]  /*0580*/  IMAD R13, R11, UR4, RZ ;  /* 0x000000040b0d7c24 */ /* 0x002fe2000f8e02ff */
[----:B0-----:R-:W-:Y:S01]  /*0590*/  ISETP.GE.U32.AND P2, PT, R7, 0x8, PT ;  /* 0x000000080700780c */ /* 0x001fe20003f46070 */
[----:B------:R-:W-:-:S03]  /*05a0*/  IMAD R11, R6, R7, RZ ;  /* 0x00000007060b7224 */ /* 0x000fc600078e02ff */
[C---:B--2---:R-:W-:Y:S02]  /*05b0*/  IADD3 R12, P3, PT, R13.reuse, UR8, RZ ;  /* 0x000000080d0c7c10 */ /* 0x044fe4000ff7e0ff */
[----:B------:R-:W-:Y:S02]  /*05c0*/  IADD3 R6, PT, PT, R6, 0x1, RZ ;  /* 0x0000000106067810 */ /* 0x000fe40007ffe0ff */
[----:B------:R-:W-:Y:S02]  /*05d0*/  LEA.HI.X.SX32 R13, R13, UR9, 0x1, P3 ;  /* 0x000000090d0d7c11 */ /* 0x000fe400098f0eff */
[----:B------:R-:W-:-:S03]  /*05e0*/  ISETP.NE.AND P1, PT, R6, R7, PT ;  /* 0x000000070600720c */ /* 0x000fc60003f25270 */
[----:B------:R-:W-:Y:S10]  /*05f0*/  @!P2 BRA `(.L_x_3) ;  /* 0x0000000000c4a947 */ /* 0x000ff40003800000 */
[----:B------:R-:W-:-:S05]  /*0600*/  UMOV UR4, URZ ;  /* 0x000000ff00047c82 */ /* 0x000fca0008000000 */
.L_x_4:
[----:B------:R-:W-:-:S04]  /*0610*/  IADD3 R20, PT, PT, R10, UR4, RZ ;  /* 0x000000040a147c10 */ /* 0x000fc8000fffe0ff */
[----:B------:R-:W-:-:S05]  /*0620*/  VIMNMX.RELU R29, PT, PT, R20, R9, PT ;  /* 0x00000009141d7248 */ /* 0x000fca0003fe1100 */
[----:B------:R-:W-:-:S05]  /*0630*/  IMAD.WIDE.U32 R28, R29, 0x4, R12 ;  /* 0x000000041d1c7825 */ /* 0x000fca00078e000c */
[----:B------:R0:W2:Y:S01]  /*0640*/  LDG.E R27, desc[UR6][R28.64] ;  /* 0x000000061c1b7981 */ /* 0x0000a2000c1e1900 */
[C-C-:B------:R-:W-:Y:S02]  /*0650*/  VIADDMNMX.RELU R19, R20.reuse, 0x1, R9.reuse, PT ;  /* 0x0000000114137846 */ /* 0x140fe40003801109 */
[----:B------:R-:W-:-:S03]  /*0660*/  VIADDMNMX.RELU R17, R20, 0x2, R9, PT ;  /* 0x0000000214117846 */ /* 0x000fc60003801109 */
[----:B------:R-:W-:-:S05]  /*0670*/  IMAD.WIDE.U32 R18, R19, 0x4, R12 ;  /* 0x0000000413127825 */ /* 0x000fca00078e000c */
[----:B------:R1:W3:Y:S01]  /*0680*/  LDG.E R26, desc[UR6][R18.64] ;  /* 0x00000006121a7981 */ /* 0x0002e2000c1e1900 */
[C---:B------:R-:W-:Y:S01]  /*0690*/  VIADDMNMX.RELU R25, R20.reuse, 0x3, R9, PT ;  /* 0x0000000314197846 */ /* 0x040fe20003801109 */
[----:B------:R-:W-:Y:S01]  /*06a0*/  IMAD.WIDE.U32 R16, R17, 0x4, R12 ;  /* 0x0000000411107825 */ /* 0x000fe200078e000c */
[----:B------:R-:W-:-:S03]  /*06b0*/  VIADDMNMX.RELU R23, R20, 0x4, R9, PT ;  /* 0x0000000414177846 */ /* 0x000fc60003801109 */
[----:B------:R-:W-:Y:S01]  /*06c0*/  IMAD.WIDE.U32 R24, R25, 0x4, R12 ;  /* 0x0000000419187825 */ /* 0x000fe200078e000c */
[----:B------:R4:W5:Y:S01]  /*06d0*/  LDG.E R28, desc[UR6][R16.64] ;  /* 0x00000006101c7981 */ /* 0x000962000c1e1900 */
[C---:B------:R-:W-:Y:S02]  /*06e0*/  VIADDMNMX.RELU R21, R20.reuse, 0x5, R9, PT ;  /* 0x0000000514157846 */ /* 0x040fe40003801109 */
[----:B------:R-:W-:Y:S01]  /*06f0*/  IMAD.WIDE.U32 R22, R23, 0x4, R12 ;  /* 0x0000000417167825 */ /* 0x000fe200078e000c */
[C---:B0-----:R-:W-:Y:S01]  /*0700*/  VIADDMNMX.RELU R29, R20.reuse, 0x6, R9, PT ;  /* 0x00000006141d7846 */ /* 0x041fe20003801109 */
[----:B------:R0:W5:Y:S02]  /*0710*/  LDG.E R24, desc[UR6][R24.64] ;  /* 0x0000000618187981 */ /* 0x000164000c1e1900 */
[----:B-1----:R-:W-:Y:S01]  /*0720*/  IMAD.WIDE.U32 R18, R21, 0x4, R12 ;  /* 0x0000000415127825 */ /* 0x002fe200078e000c */
[----:B------:R-:W-:Y:S01]  /*0730*/  VIADDMNMX.RELU R21, R20, 0x7, R9, PT ;  /* 0x0000000714157846 */ /* 0x000fe20003801109 */
[----:B------:R1:W5:Y:S02]  /*0740*/  LDG.E R22, desc[UR6][R22.64] ;  /* 0x0000000616167981 */ /* 0x000364000c1e1900 */
[----:B----4-:R-:W-:-:S02]  /*0750*/  IMAD.WIDE.U32 R16, R29, 0x4, R12 ;  /* 0x000000041d107825 */ /* 0x010fc400078e000c */
[----:B------:R-:W4:Y:S02]  /*0760*/  LDG.E R18, desc[UR6][R18.64] ;  /* 0x0000000612127981 */ /* 0x000f24000c1e1900 */
[----:B------:R-:W-:Y:S02]  /*0770*/  IMAD.WIDE.U32 R20, R21, 0x4, R12 ;  /* 0x0000000415147825 */ /* 0x000fe400078e000c */
[----:B------:R1:W4:Y:S04]  /*0780*/  LDG.E R16, desc[UR6][R16.64] ;  /* 0x0000000610107981 */ /* 0x000328000c1e1900 */
[----:B------:R1:W4:Y:S01]  /*0790*/  LDG.E R20, desc[UR6][R20.64] ;  /* 0x0000000614147981 */ /* 0x000322000c1e1900 */
[----:B0-----:R-:W-:Y:S01]  /*07a0*/  HFMA2 R25, -RZ, RZ, 0, 8.106231689453125e-06 ;  /* 0x00000088ff197431 */ /* 0x001fe200000001ff */
[----:B------:R-:W-:Y:S01]  /*07b0*/  IADD3 R29, PT, PT, R11, UR4, RZ ;  /* 0x000000040b1d7c10 */ /* 0x000fe2000fffe0ff */
[----:B------:R-:W-:-:S06]  /*07c0*/  UIADD3 UR4, UPT, UPT, UR4, 0x8, URZ ;  /* 0x0000000804047890 */ /* 0x000fcc000fffe0ff */
[----:B------:R-:W-:Y:S02]  /*07d0*/  ISETP.NE.AND P2, PT, R5, UR4, PT ;  /* 0x0000000405007c0c */ /* 0x000fe4000bf45270 */
[----:B-1----:R-:W-:-:S04]  /*07e0*/  LEA R23, R29, R25, 0x2 ;  /* 0x000000191d177211 */ /* 0x002fc800078e10ff */
[----:B------:R-:W2:Y:S08]  /*07f0*/  LDC R25, c[0x3][R23] ;  /* 0x00c0000017197b82 */ /* 0x000eb00000000800 */
[----:B------:R-:W0:Y:S08]  /*0800*/  LDC R17, c[0x3][R23+0x10] ;  /* 0x00c0040017117b82 */ /* 0x000e300000000800 */
[----:B------:R-:W4:Y:S08]  /*0810*/  LDC R19, c[0x3][R23+0x14] ;  /* 0x00c0050017137b82 */ /* 0x000f300000000800 */
[----:B------:R-:W1:Y:S01]  /*0820*/  LDC R21, c[0x3][R23+0x18] ;  /* 0x00c0060017157b82 */ /* 0x000e620000000800 */
[----:B--2---:R-:W-:-:S07]  /*0830*/  FFMA R25, R27, R25, R14 ;  /* 0x000000191b197223 */ /* 0x004fce000000000e */
[----:B------:R-:W3:Y:S08]  /*0840*/  LDC R14, c[0x3][R23+0x4] ;  /* 0x00c00100170e7b82 */ /* 0x000ef00000000800 */
[----:B------:R-:W5:Y:S01]  /*0850*/  LDC R27, c[0x3][R23+0x8] ;  /* 0x00c00200171b7b82 */ /* 0x000f620000000800 */
[----:B---3--:R-:W-:-:S07]  /*0860*/  FFMA R25, R26, R14, R25 ;  /* 0x0000000e1a197223 */ /* 0x008fce0000000019 */
[----:B------:R-:W2:Y:S01]  /*0870*/  LDC R14, c[0x3][R23+0xc] ;  /* 0x00c00300170e7b82 */ /* 0x000ea20000000800 */
[----:B-----5:R-:W-:-:S07]  /*0880*/  FFMA R25, R28, R27, R25 ;  /* 0x0000001b1c197223 */ /* 0x020fce0000000019 */
[----:B------:R-:W3:Y:S01]  /*0890*/  LDC R26, c[0x3][R23+0x1c] ;  /* 0x00c00700171a7b82 */ /* 0x000ee20000000800 */
[----:B--2---:R-:W-:-:S04]  /*08a0*/  FFMA R25, R24, R14, R25 ;  /* 0x0000000e18197223 */ /* 0x004fc80000000019 */
[----:B0-----:R-:W-:-:S04]  /*08b0*/  FFMA R17, R22, R17, R25 ;  /* 0x0000001116117223 */ /* 0x001fc80000000019 */
[----:B----4-:R-:W-:-:S04]  /*08c0*/  FFMA R17, R18, R19, R17 ;  /* 0x0000001312117223 */ /* 0x010fc80000000011 */
[----:B-1----:R-:W-:-:S04]  /*08d0*/  FFMA R17, R16, R21, R17 ;  /* 0x0000001510117223 */ /* 0x002fc80000000011 */
[----:B---3--:R-:W-:Y:S01]  /*08e0*/  FFMA R14, R20, R26, R17 ;  /* 0x0000001a140e7223 */ /* 0x008fe20000000011 */
[----:B------:R-:W-:Y:S06]  /*08f0*/  @P2 BRA `(.L_x_4) ;  /* 0xfffffffc00442947 */ /* 0x000fec000383ffff */
[----:B------:R-:W-:-:S07]  /*0900*/  MOV R24, R5 ;  /* 0x0000000500187202 */ /* 0x000fce0000000f00 */
.L_x_3:
[----:B------:R-:W-:-:S13]  /*0910*/  ISETP.NE.AND P2, PT, R3, RZ, PT ;  /* 0x000000ff0300720c */ /* 0x000fda0003f45270 */
[----:B------:R-:W-:Y:S05]  /*0920*/  @!P2 BRA `(.L_x_5) ;  /* 0x0000000000e4a947 */ /* 0x000fea0003800000 */
[----:B------:R-:W-:Y:S01]  /*0930*/  ISETP.NE.AND P2, PT, R4, RZ, PT ;  /* 0x000000ff0400720c */ /* 0x000fe20003f45270 */
[----:B------:R-:W-:-:S12]  /*0940*/  @!P0 BRA `(.L_x_6) ;  /* 0x00000000006c8947 */ /* 0x000fd80003800000 */
[----:B------:R-:W-:-:S04]  /*0950*/  IADD3 R18, PT, PT, R10, R24, RZ ;  /* 0x000000180a127210 */ /* 0x000fc80007ffe0ff */
[C---:B------:R-:W-:Y:S02]  /*0960*/  VIMNMX.RELU R21, PT, PT, R18.reuse, R9, PT ;  /* 0x0000000912157248 */ /* 0x040fe40003fe1100 */
[C-C-:B------:R-:W-:Y:S02]  /*0970*/  VIADDMNMX.RELU R17, R18.reuse, 0x1, R9.reuse, PT ;  /* 0x0000000112117846 */ /* 0x140fe40003801109 */
[C---:B------:R-:W-:Y:S01]  /*0980*/  VIADDMNMX.RELU R19, R18.reuse, 0x2, R9, PT ;  /* 0x0000000212137846 */ /* 0x040fe20003801109 */
[----:B------:R-:W-:Y:S01]  /*0990*/  IMAD.WIDE.U32 R20, R21, 0x4, R12 ;  /* 0x0000000415147825 */ /* 0x000fe200078e000c */
[----:B------:R-:W-:-:S03]  /*09a0*/  VIADDMNMX.RELU R23, R18, 0x3, R9, PT ;  /* 0x0000000312177846 */ /* 0x000fc60003801109 */
[--C-:B------:R-:W-:Y:S02]  /*09b0*/  IMAD.WIDE.U32 R16, R17, 0x4, R12.reuse ;  /* 0x0000000411107825 */ /* 0x100fe400078e000c */
[----:B------:R0:W2:Y:S02]  /*09c0*/  LDG.E R21, desc[UR6][R20.64] ;  /* 0x0000000614157981 */ /* 0x0000a4000c1e1900 */
[--C-:B------:R-:W-:Y:S02]  /*09d0*/  IMAD.WIDE.U32 R18, R19, 0x4, R12.reuse ;  /* 0x0000000413127825 */ /* 0x100fe400078e000c */
[----:B------:R1:W3:Y:S02]  /*09e0*/  LDG.E R16, desc[UR6][R16.64] ;  /* 0x0000000610107981 */ /* 0x0002e4000c1e1900 */
[----:B------:R-:W-:Y:S02]  /*09f0*/  IMAD.WIDE.U32 R22, R23, 0x4, R12 ;  /* 0x0000000417167825 */ /* 0x000fe400078e000c */
[----:B------:R-:W4:Y:S04]  /*0a00*/  LDG.E R18, desc[UR6][R18.64] ;  /* 0x0000000612127981 */ /* 0x000f28000c1e1900 */
[----:B------:R-:W5:Y:S01]  /*0a10*/  LDG.E R22, desc[UR6][R22.64] ;  /* 0x0000000616167981 */ /* 0x000f62000c1e1900 */
[----:B------:R-:W-:Y:S01]  /*0a20*/  HFMA2 R26, -RZ, RZ, 0, 8.106231689453125e-06 ;  /* 0x00000088ff1a7431 */ /* 0x000fe200000001ff */
[----:B------:R-:W-:-:S02]  /*0a30*/  IADD3 R25, PT, PT, R11, R24, RZ ;  /* 0x000000180b197210 */ /* 0x000fc40007ffe0ff */
[----:B------:R-:W-:Y:S02]  /*0a40*/  IADD3 R27, PT, PT, R11, R24, RZ ;  /* 0x000000180b1b7210 */ /* 0x000fe40007ffe0ff */
[----:B------:R-:W-:Y:S02]  /*0a50*/  IADD3 R24, PT, PT, R24, 0x4, RZ ;  /* 0x0000000418187810 */ /* 0x000fe40007ffe0ff */
[----:B------:R-:W-:Y:S02]  /*0a60*/  SHF.L.U32 R27, R27, 0x2, RZ ;  /* 0x000000021b1b7819 */ /* 0x000fe400000006ff */
[----:B------:R-:W-:Y:S02]  /*0a70*/  LEA R25, R25, R26, 0x2 ;  /* 0x0000001a19197211 */ /* 0x000fe400078e10ff */
[----:B0-----:R-:W3:Y:S08]  /*0a80*/  LDC R20, c[0x3][R27+0x8c] ;  /* 0x00c023001b147b82 */ /* 0x001ef00000000800 */
[----:B------:R-:W2:Y:S08]  /*0a90*/  LDC R25, c[0x3][R25] ;  /* 0x00c0000019197b82 */ /* 0x000eb00000000800 */
[----:B-1----:R-:W4:Y:S08]  /*0aa0*/  LDC R17, c[0x3][R27+0x90] ;  /* 0x00c024001b117b82 */ /* 0x002f300000000800 */
[----:B------:R-:W5:Y:S01]  /*0ab0*/  LDC R26, c[0x3][R27+0x94] ;  /* 0x00c025001b1a7b82 */ /* 0x000f620000000800 */
[----:B--2---:R-:W-:-:S04]  /*0ac0*/  FFMA R21, R21, R25, R14 ;  /* 0x0000001915157223 */ /* 0x004fc8000000000e */
[----:B---3--:R-:W-:-:S04]  /*0ad0*/  FFMA R21, R16, R20, R21 ;  /* 0x0000001410157223 */ /* 0x008fc80000000015 */
[----:B----4-:R-:W-:-:S04]  /*0ae0*/  FFMA R17, R18, R17, R21 ;  /* 0x0000001112117223 */ /* 0x010fc80000000015 */
[----:B-----5:R-:W-:-:S07]  /*0af0*/  FFMA R14, R22, R26, R17 ;  /* 0x0000001a160e7223 */ /* 0x020fce0000000011 */
.L_x_6:
[----:B------:R-:W-:Y:S05]  /*0b00*/  @!P2 BRA `(.L_x_5) ;  /* 0x00000000006ca947 */ /* 0x000fea0003800000 */
[----:B------:R-:W-:Y:S02]  /*0b10*/  ISETP.NE.AND P2, PT, R4, 0x1, PT ;  /* 0x000000010400780c */ /* 0x000fe40003f45270 */
[----:B------:R-:W-:-:S11]  /*0b20*/  LOP3.LUT P3, RZ, R7, 0x1, RZ, 0xc0, !PT ;  /* 0x0000000107ff7812 */ /* 0x000fd6000786c0ff */
[-C--:B------:R-:W-:Y:S02]  /*0b30*/  @P2 IADD3 R16, PT, PT, R10, R24.reuse, RZ ;  /* 0x000000180a102210 */ /* 0x080fe40007ffe0ff */
[CC--:B------:R-:W-:Y:S02]  /*0b40*/  @P2 IADD3 R20, PT, PT, R11.reuse, R24.reuse, RZ ;  /* 0x000000180b142210 */ /* 0x0c0fe40007ffe0ff */
[C---:B------:R-:W-:Y:S02]  /*0b50*/  @P2 VIMNMX.RELU R19, PT, PT, R16.reuse, R9, PT ;  /* 0x0000000910132248 */ /* 0x040fe40003fe1100 */
[----:B------:R-:W-:Y:S02]  /*0b60*/  @P2 IADD3 R7, PT, PT, R11, R24, RZ ;  /* 0x000000180b072210 */ /* 0x000fe40007ffe0ff */
[----:B------:R-:W-:Y:S01]  /*0b70*/  @P2 VIADDMNMX.RELU R17, R16, 0x1, R9, PT ;  /* 0x0000000110112846 */ /* 0x000fe20003801109 */
[----:B------:R-:W-:Y:S01]  /*0b80*/  @P2 IMAD.WIDE.U32 R18, R19, 0x4, R12 ;  /* 0x0000000413122825 */ /* 0x000fe200078e000c */
[----:B------:R-:W-:-:S03]  /*0b90*/  @P2 IADD3 R24, PT, PT, R24, 0x2, RZ ;  /* 0x0000000218182810 */ /* 0x000fc60007ffe0ff */
[----:B------:R-:W-:Y:S01]  /*0ba0*/  @P2 IMAD.WIDE.U32 R16, R17, 0x4, R12 ;  /* 0x0000000411102825 */ /* 0x000fe200078e000c */
[----:B------:R-:W-:Y:S01]  /*0bb0*/  @P3 VIADDMNMX.RELU R21, R10, R24, R9, PT ;  /* 0x000000180a153246 */ /* 0x000fe20003801109 */
[----:B------:R-:W2:Y:S04]  /*0bc0*/  @P2 LDG.E R19, desc[UR6][R18.64] ;  /* 0x0000000612132981 */ /* 0x000ea8000c1e1900 */
[----:B------:R-:W-:Y:S01]  /*0bd0*/  @P3 IMAD.WIDE.U32 R12, R21, 0x4, R12 ;  /* 0x00000004150c3825 */ /* 0x000fe200078e000c */
[----:B------:R-:W3:Y:S05]  /*0be0*/  @P2 LDG.E R16, desc[UR6][R16.64] ;  /* 0x0000000610102981 */ /* 0x000eea000c1e1900 */
[----:B------:R-:W4:Y:S01]  /*0bf0*/  @P3 LDG.E R13, desc[UR6][R12.64] ;  /* 0x000000060c0d3981 */ /* 0x000f22000c1e1900 */
[----:B------:R-:W-:-:S02]  /*0c00*/  @P2 MOV R21, 0x88 ;  /* 0x0000008800152802 */ /* 0x000fc40000000f00 */
[----:B------:R-:W-:Y:S02]  /*0c10*/  @P3 IADD3 R11, PT, PT, R11, R24, RZ ;  /* 0x000000180b0b3210 */ /* 0x000fe40007ffe0ff */
[----:B------:R-:W-:Y:S02]  /*0c20*/  @P2 LEA R20, R20, R21, 0x2 ;  /* 0x0000001514142211 */ /* 0x000fe400078e10ff */
[----:B------:R-:W-:Y:S02]  /*0c30*/  @P3 MOV R22, 0x88 ;  /* 0x0000008800163802 */ /* 0x000fe40000000f00 */
[----:B------:R-:W-:Y:S02]  /*0c40*/  @P2 SHF.L.U32 R7, R7, 0x2, RZ ;  /* 0x0000000207072819 */ /* 0x000fe400000006ff */
[----:B------:R-:W2:Y:S01]  /*0c50*/  @P2 LDC R20, c[0x3][R20] ;  /* 0x00c0000014142b82 */ /* 0x000ea20000000800 */
[----:B------:R-:W-:-:S07]  /*0c60*/  @P3 LEA R11, R11, R22, 0x2 ;  /* 0x000000160b0b3211 */ /* 0x000fce00078e10ff */
[----:B------:R-:W3:Y:S08]  /*0c70*/  @P2 LDC R7, c[0x3][R7+0x8c] ;  /* 0x00c0230007072b82 */ /* 0x000ef00000000800 */
[----:B------:R-:W4:Y:S01]  /*0c80*/  @P3 LDC R11, c[0x3][R11] ;  /* 0x00c000000b0b3b82 */ /* 0x000f220000000800 */
[----:B--2---:R-:W-:-:S04]  /*0c90*/  @P2 FFMA R19, R19, R20, R14 ;  /* 0x0000001413132223 */ /* 0x004fc8000000000e */
[----:B---3--:R-:W-:-:S04]  /*0ca0*/  @P2 FFMA R14, R16, R7, R19 ;  /* 0x00000007100e2223 */ /* 0x008fc80000000013 */
[----:B----4-:R-:W-:-:S07]  /*0cb0*/  @P3 FFMA R14, R13, R11, R14 ;  /* 0x0000000b0d0e3223 */ /* 0x010fce000000000e */
.L_x_5:
[----:B------:R-:W-:Y:S05]  /*0cc0*/  @P1 BRA `(.L_x_7) ;  /* 0xfffffff800181947 */ /* 0x000fea000383ffff */
[----:B------:R-:W-:Y:S05]  /*0cd0*/  BRA `(.L_x_0) ;  /* 0x0000000400b87947 */ /* 0x000fea0003800000 */
.L_x_1:
[----:B------:R-:W0:Y:S01]  /*0ce0*/  LDCU UR5, c[0x0][0x388] ;  /* 0x00007100ff0577ac */ /* 0x000e220008000800 */
[----:B------:R-:W-:Y:S02]  /*0cf0*/  VIMNMX.RELU R3, PT, PT, R8, R15, PT ;  /* 0x0000000f08037248 */ /* 0x000fe40003fe1100 */
[C---:B------:R-:W-:Y:S01]  /*0d00*/  VIMNMX.RELU R7, PT, PT, R10.reuse, R9, PT ;  /* 0x000000090a077248 */ /* 0x040fe20003fe1100 */
[----:B------:R-:W1:Y:S01]  /*0d10*/  LDCU.64 UR10, c[0x0][0x380] ;  /* 0x00007000ff0a77ac */ /* 0x000e620008000a00 */
[C-C-:B------:R-:W-:Y:S02]  /*0d20*/  VIADDMNMX.RELU R6, R10.reuse, 0x1, R9.reuse, PT ;  /* 0x000000010a067846 */ /* 0x140fe40003801109 */
[C-C-:B------:R-:W-:Y:S01]  /*0d30*/  VIADDMNMX.RELU R5, R10.reuse, 0x2, R9.reuse, PT ;  /* 0x000000020a057846 */ /* 0x140fe20003801109 */
[----:B------:R-:W2:Y:S01]  /*0d40*/  LDCU UR4, c[0x3][0x24] ;  /* 0x00c00480ff0477ac */ /* 0x000ea20008000800 */
[----:B------:R-:W-:Y:S01]  /*0d50*/  VIADDMNMX.RELU R4, R10, 0x3, R9, PT ;  /* 0x000000030a047846 */ /* 0x000fe20003801109 */
[----:B------:R-:W3:Y:S01]  /*0d60*/  LDCU.64 UR8, c[0x3][0x28] ;  /* 0x00c00500ff0877ac */ /* 0x000ee20008000a00 */
[----:B------:R-:W4:Y:S01]  /*0d70*/  LDCU.128 UR12, c[0x3][0x30] ;  /* 0x00c00600ff0c77ac */ /* 0x000f220008000c00 */
[----:B0-----:R-:W-:-:S05]  /*0d80*/  IMAD R3, R3, UR5, RZ ;  /* 0x0000000503037c24 */ /* 0x001fca000f8e02ff */
[----:B-1----:R-:W-:-:S04]  /*0d90*/  IADD3 R18, P0, PT, R3, UR10, RZ ;  /* 0x0000000a03127c10 */ /* 0x002fc8000ff1e0ff */
[----:B------:R-:W-:-:S03]  /*0da0*/  LEA.HI.X.SX32 R19, R3, UR11, 0x1, P0 ;  /* 0x0000000b03137c11 */ /* 0x000fc600080f0eff */
[----:B------:R-:W-:-:S04]  /*0db0*/  IMAD.WIDE.U32 R26, R7, 0x4, R18 ;  /* 0x00000004071a7825 */ /* 0x000fc800078e0012 */
[----:B------:R-:W-:Y:S01]  /*0dc0*/  IMAD.WIDE.U32 R20, R6, 0x4, R18 ;  /* 0x0000000406147825 */ /* 0x000fe200078e0012 */
[----:B------:R-:W2:Y:S01]  /*0dd0*/  LDG.E R11, desc[UR6][R26.64] ;  /* 0x000000061a0b7981 */ /* 0x000ea2000c1e1900 */
[----:B------:R-:W-:-:S04]  /*0de0*/  VIADDMNMX.RELU R3, R8, 0x1, R15, PT ;  /* 0x0000000108037846 */ /* 0x000fc8000380110f */
[----:B------:R0:W3:Y:S01]  /*0df0*/  LDG.E R20, desc[UR6][R20.64] ;  /* 0x0000000614147981 */ /* 0x0000e2000c1e1900 */
[----:B------:R-:W-:Y:S02]  /*0e00*/  IMAD R3, R3, UR5, RZ ;  /* 0x0000000503037c24 */ /* 0x000fe4000f8e02ff */
[----:B------:R-:W-:Y:S01]  /*0e10*/  IMAD.WIDE.U32 R24, R5, 0x4, R18 ;  /* 0x0000000405187825 */ /* 0x000fe200078e0012 */
[----:B------:R-:W-:Y:S02]  /*0e20*/  VIADDMNMX.RELU R9, R10, 0x4, R9, PT ;  /* 0x000000040a097846 */ /* 0x000fe40003801109 */
[C---:B------:R-:W-:Y:S01]  /*0e30*/  IADD3 R12, P0, PT, R3.reuse, UR10, RZ ;  /* 0x0000000a030c7c10 */ /* 0x040fe2000ff1e0ff */
[--C-:B------:R-:W-:Y:S01]  /*0e40*/  IMAD.WIDE.U32 R22, R4, 0x4, R18.reuse ;  /* 0x0000000404167825 */ /* 0x100fe200078e0012 */
[----:B------:R1:W5:Y:S02]  /*0e50*/  LDG.E R16, desc[UR6][R24.64] ;  /* 0x0000000618107981 */ /* 0x000364000c1e1900 */
[----:B------:R-:W-:Y:S01]  /*0e60*/  LEA.HI.X.SX32 R13, R3, UR11, 0x1, P0 ;  /* 0x0000000b030d7c11 */ /* 0x000fe200080f0eff */
[----:B------:R-:W-:Y:S01]  /*0e70*/  IMAD.WIDE.U32 R28, R9, 0x4, R18 ;  /* 0x00000004091c7825 */ /* 0x000fe200078e0012 */
[----:B------:R-:W4:Y:S03]  /*0e80*/  LDG.E R17, desc[UR6][R22.64] ;  /* 0x0000000616117981 */ /* 0x000f26000c1e1900 */
[----:B------:R-:W-:Y:S01]  /*0e90*/  IMAD.WIDE.U32 R18, R7, 0x4, R12 ;  /* 0x0000000407127825 */ /* 0x000fe200078e000c */
[----:B------:R-:W4:Y:S04]  /*0ea0*/  LDG.E R14, desc[UR6][R28.64] ;  /* 0x000000061c0e7981 */ /* 0x000f28000c1e1900 */
[----:B------:R1:W4:Y:S01]  /*0eb0*/  LDG.E R3, desc[UR6][R18.64] ;  /* 0x0000000612037981 */ /* 0x000322000c1e1900 */
[----:B0-----:R-:W-:Y:S01]  /*0ec0*/  VIADDMNMX.RELU R21, R8, 0x2, R15, PT ;  /* 0x0000000208157846 */ /* 0x001fe2000380110f */
[----:B------:R-:W-:-:S04]  /*0ed0*/  IMAD.WIDE.U32 R26, R6, 0x4, R12 ;  /* 0x00000004061a7825 */ /* 0x000fc800078e000c */
[----:B------:R-:W-:Y:S02]  /*0ee0*/  IMAD R21, R21, UR5, RZ ;  /* 0x0000000515157c24 */ /* 0x000fe4000f8e02ff */
[--C-:B-1----:R-:W-:Y:S01]  /*0ef0*/  IMAD.WIDE.U32 R24, R5, 0x4, R12.reuse ;  /* 0x0000000405187825 */ /* 0x102fe200078e000c */
[----:B------:R-:W4:Y:S02]  /*0f00*/  LDG.E R26, desc[UR6][R26.64] ;  /* 0x000000061a1a7981 */ /* 0x000f24000c1e1900 */
[----:B------:R-:W-:Y:S01]  /*0f10*/  IADD3 R10, P0, PT, R21, UR10, RZ ;  /* 0x0000000a150a7c10 */ /* 0x000fe2000ff1e0ff */
[----:B------:R-:W-:Y:S02]  /*0f20*/  IMAD.WIDE.U32 R18, R4, 0x4, R12 ;  /* 0x0000000404127825 */ /* 0x000fe400078e000c */
[----:B------:R0:W4:Y:S01]  /*0f30*/  LDG.E R24, desc[UR6][R24.64] ;  /* 0x0000000618187981 */ /* 0x000122000c1e1900 */
[----:B------:R-:W-:Y:S01]  /*0f40*/  VIADDMNMX.RELU R28, R8, 0x3, R15, PT ;  /* 0x00000003081c7846 */ /* 0x000fe2000380110f */
[----:B------:R-:W-:-:S02]  /*0f50*/  IMAD.WIDE.U32 R12, R9, 0x4, R12 ;  /* 0x00000004090c7825 */ /* 0x000fc400078e000c */
[----:B------:R-:W4:Y:S04]  /*0f60*/  LDG.E R23, desc[UR6][R18.64] ;  /* 0x0000000612177981 */ /* 0x000f28000c1e1900 */
[----:B------:R1:W4:Y:S01]  /*0f70*/  LDG.E R22, desc[UR6][R12.64] ;  /* 0x000000060c167981 */ /* 0x000322000c1e1900 */
[----:B0-----:R-:W-:Y:S01]  /*0f80*/  IMAD R25, R28, UR5, RZ ;  /* 0x000000051c197c24 */ /* 0x001fe2000f8e02ff */
[----:B------:R-:W-:-:S05]  /*0f90*/  VIADDMNMX.RELU R8, R8, 0x4, R15, PT ;  /* 0x0000000408087846 */ /* 0x000fca000380110f */
[----:B------:R-:W-:Y:S02]  /*0fa0*/  IMAD R8, R8, UR5, RZ ;  /* 0x0000000508087c24 */ /* 0x000fe4000f8e02ff */
[----:B--2---:R-:W-:Y:S01]  /*0fb0*/  FFMA R29, R11, UR4, RZ ;  /* 0x000000040b1d7c23 */ /* 0x004fe200080000ff */
[----:B------:R-:W-:Y:S01]  /*0fc0*/  LEA.HI.X.SX32 R11, R21, UR11, 0x1, P0 ;  /* 0x0000000b150b7c11 */ /* 0x000fe200080f0eff */
[----:B------:R-:W0:Y:S02]  /*0fd0*/  LDCU.64 UR4, c[0x3][0x80] ;  /* 0x00c01000ff0477ac */ /* 0x000e240008000a00 */
[----:B---3--:R-:W-:Y:S01]  /*0fe0*/  FFMA R27, R20, UR8, R29 ;  /* 0x00000008141b7c23 */ /* 0x008fe2000800001d */
[----:B------:R-:W-:-:S04]  /*0ff0*/  IMAD.WIDE.U32 R20, R7, 0x4, R10 ;  /* 0x0000000407147825 */ /* 0x000fc800078e000a */
[----:B------:R-:W-:Y:S02]  /*1000*/  IMAD.WIDE.U32 R28, R6, 0x4, R10 ;  /* 0x00000004061c7825 */ /* 0x000fe400078e000a */
[----:B------:R-:W2:Y:S02]  /*1010*/  LDG.E R21, desc[UR6][R20.64] ;  /* 0x0000000614157981 */ /* 0x000ea4000c1e1900 */
[----:B-----5:R-:W-:Y:S01]  /*1020*/  FFMA R27, R16, UR9, R27 ;  /* 0x00000009101b7c23 */ /* 0x020fe2000800001b */
[----:B------:R-:W-:Y:S01]  /*1030*/  IADD3 R16, P0, PT, R25, UR10, RZ ;  /* 0x0000000a19107c10 */ /* 0x000fe2000ff1e0ff */
[----:B-1----:R-:W-:Y:S01]  /*1040*/  IMAD.WIDE.U32 R12, R4, 0x4, R10 ;  /* 0x00000004040c7825 */ /* 0x002fe200078e000a */
[----:B------:R1:W3:Y:S03]  /*1050*/  LDG.E R20, desc[UR6][R28.64] ;  /* 0x000000061c147981 */ /* 0x0002e6000c1e1900 */
[----:B----4-:R-:W-:Y:S01]  /*1060*/  FFMA R27, R17, UR12, R27 ;  /* 0x0000000c111b7c23 */ /* 0x010fe2000800001b */
[----:B------:R-:W-:Y:S01]  /*1070*/  LEA.HI.X.SX32 R17, R25, UR11, 0x1, P0 ;  /* 0x0000000b19117c11 */ /* 0x000fe200080f0eff */
[----:B------:R4:W5:Y:S01]  /*1080*/  LDG.E R18, desc[UR6][R12.64] ;  /* 0x000000060c127981 */ /* 0x000962000c1e1900 */
[----:B-1----:R-:W-:-:S05]  /*1090*/  IMAD.WIDE.U32 R28, R5, 0x4, R10 ;  /* 0x00000004051c7825 */ /* 0x002fca00078e000a */
[----:B------:R1:W5:Y:S01]  /*10a0*/  LDG.E R19, desc[UR6][R28.64] ;  /* 0x000000061c137981 */ /* 0x000362000c1e1900 */
[----:B------:R-:W-:-:S04]  /*10b0*/  IMAD.WIDE.U32 R10, R9, 0x4, R10 ;  /* 0x00000004090a7825 */ /* 0x000fc800078e000a */
[----:B------:R-:W-:Y:S01]  /*10c0*/  FFMA R14, R14, UR13, R27 ;  /* 0x0000000d0e0e7c23 */ /* 0x000fe2000800001b */
[----:B----4-:R-:W-:Y:S01]  /*10d0*/  IMAD.WIDE.U32 R12, R7, 0x4, R16 ;  /* 0x00000004070c7825 */ /* 0x010fe200078e0010 */
[----:B------:R-:W4:Y:S03]  /*10e0*/  LDG.E R11, desc[UR6][R10.64] ;  /* 0x000000060a0b7981 */ /* 0x000f26000c1e1900 */
[----:B------:R-:W-:Y:S01]  /*10f0*/  FFMA R3, R3, UR14, R14 ;  /* 0x0000000e03037c23 */ /* 0x000fe2000800000e */
[----:B------:R-:W-:-:S04]  /*1100*/  IMAD.WIDE.U32 R14, R6, 0x4, R16 ;  /* 0x00000004060e7825 */ /* 0x000fc800078e0010 */
[--C-:B-1----:R-:W-:Y:S01]  /*1110*/  IMAD.WIDE.U32 R28, R5, 0x4, R16.reuse ;  /* 0x00000004051c7825 */ /* 0x102fe200078e0010 */
[----:B------:R1:W4:Y:S04]  /*1120*/  LDG.E R25, desc[UR6][R14.64] ;  /* 0x000000060e197981 */ /* 0x000328000c1e1900 */
[----:B------:R0:W4:Y:S04]  /*1130*/  LDG.E R10, desc[UR6][R12.64] ;  /* 0x000000060c0a7981 */ /* 0x000128000c1e1900 */
[----:B------:R-:W4:Y:S01]  /*1140*/  LDG.E R28, desc[UR6][R28.64] ;  /* 0x000000061c1c7981 */ /* 0x000f22000c1e1900 */
[----:B-1----:R-:W-:Y:S01]  /*1150*/  IMAD.WIDE.U32 R14, R4, 0x4, R16 ;  /* 0x00000004040e7825 */ /* 0x002fe200078e0010 */
[----:B0-----:R-:W-:-:S03]  /*1160*/  IADD3 R12, P0, PT, R8, UR10, RZ ;  /* 0x0000000a080c7c10 */ /* 0x001fc6000ff1e0ff */
[----:B------:R-:W-:Y:S01]  /*1170*/  IMAD.WIDE.U32 R16, R9, 0x4, R16 ;  /* 0x0000000409107825 */ /* 0x000fe200078e0010 */
[----:B------:R-:W-:Y:S01]  /*1180*/  LEA.HI.X.SX32 R13, R8, UR11, 0x1, P0 ;  /* 0x0000000b080d7c11 */ /* 0x000fe200080f0eff */
[----:B------:R-:W0:Y:S01]  /*1190*/  LDCU.128 UR8, c[0x3][0x40] ;  /* 0x00c00800ff0877ac */ /* 0x000e220008000c00 */
[----:B------:R-:W4:Y:S04]  /*11a0*/  LDG.E R8, desc[UR6][R14.64] ;  /* 0x000000060e087981 */ /* 0x000f28000c1e1900 */
[----:B------:R1:W4:Y:S02]  /*11b0*/  LDG.E R27, desc[UR6][R16.64] ;  /* 0x00000006101b7981 */ /* 0x000324000c1e1900 */
[----:B-1----:R-:W-:-:S04]  /*11c0*/  IMAD.WIDE.U32 R16, R7, 0x4, R12 ;  /* 0x0000000407107825 */ /* 0x002fc800078e000c */
[--C-:B------:R-:W-:Y:S02]  /*11d0*/  IMAD.WIDE.U32 R6, R6, 0x4, R12.reuse ;  /* 0x0000000406067825 */ /* 0x100fe400078e000c */
[----:B------:R-:W4:Y:S02]  /*11e0*/  LDG.E R16, desc[UR6][R16.64] ;  /* 0x0000000610107981 */ /* 0x000f24000c1e1900 */
[--C-:B------:R-:W-:Y:S02]  /*11f0*/  IMAD.WIDE.U32 R14, R5, 0x4, R12.reuse ;  /* 0x00000004050e7825 */ /* 0x100fe400078e000c */
[----:B------:R-:W4:Y:S02]  /*1200*/  LDG.E R6, desc[UR6][R6.64] ;  /* 0x0000000606067981 */ /* 0x000f24000c1e1900 */
[--C-:B------:R-:W-:Y:S02]  /*1210*/  IMAD.WIDE.U32 R4, R4, 0x4, R12.reuse ;  /* 0x0000000404047825 */ /* 0x100fe400078e000c */
[----:B------:R-:W4:Y:S02]  /*1220*/  LDG.E R29, desc[UR6][R14.64] ;  /* 0x000000060e1d7981 */ /* 0x000f24000c1e1900 */
[----:B------:R-:W-:-:S02]  /*1230*/  IMAD.WIDE.U32 R12, R9, 0x4, R12 ;  /* 0x00000004090c7825 */ /* 0x000fc400078e000c */
[----:B------:R-:W4:Y:S04]  /*1240*/  LDG.E R4, desc[UR6][R4.64] ;  /* 0x0000000604047981 */ /* 0x000f28000c1e1900 */
[----:B------:R-:W4:Y:S01]  /*1250*/  LDG.E R12, desc[UR6][R12.64] ;  /* 0x000000060c0c7981 */ /* 0x000f22000c1e1900 */
[----:B------:R-:W-:Y:S01]  /*1260*/  FFMA R3, R26, UR15, R3 ;  /* 0x0000000f1a037c23 */ /* 0x000fe20008000003 */
[----:B------:R-:W3:Y:S03]  /*1270*/  LDCU.128 UR12, c[0x3][0x50] ;  /* 0x00c00a00ff0c77ac */ /* 0x000ee60008000c00 */
[----:B0-----:R-:W-:-:S04]  /*1280*/  FFMA R24, R24, UR8, R3 ;  /* 0x0000000818187c23 */ /* 0x001fc80008000003 */
[----:B------:R-:W-:-:S04]  /*1290*/  FFMA R23, R23, UR9, R24 ;  /* 0x0000000917177c23 */ /* 0x000fc80008000018 */
[----:B------:R-:W-:-:S04]  /*12a0*/  FFMA R22, R22, UR10, R23 ;  /* 0x0000000a16167c23 */ /* 0x000fc80008000017 */
[----:B--2---:R-:W-:Y:S01]  /*12b0*/  FFMA R21, R21, UR11, R22 ;  /* 0x0000000b15157c23 */ /* 0x004fe20008000016 */
[----:B------:R-:W0:Y:S03]  /*12c0*/  LDCU.128 UR8, c[0x3][0x60] ;  /* 0x00c00c00ff0877ac */ /* 0x000e260008000c00 */
[----:B---3--:R-:W-:-:S04]  /*12d0*/  FFMA R20, R20, UR12, R21 ;  /* 0x0000000c14147c23 */ /* 0x008fc80008000015 */
[----:B-----5:R-:W-:-:S04]  /*12e0*/  FFMA R19, R19, UR13, R20 ;  /* 0x0000000d13137c23 */ /* 0x020fc80008000014 */
[----:B------:R-:W-:-:S04]  /*12f0*/  FFMA R18, R18, UR14, R19 ;  /* 0x0000000e12127c23 */ /* 0x000fc80008000013 */
[----:B----4-:R-:W-:Y:S01]  /*1300*/  FFMA R11, R11, UR15, R18 ;  /* 0x0000000f0b0b7c23 */ /* 0x010fe20008000012 */
[----:B------:R-:W1:Y:S03]  /*1310*/  LDCU.128 UR12, c[0x3][0x70] ;  /* 0x00c00e00ff0c77ac */ /* 0x000e660008000c00 */
[----:B0-----:R-:W-:-:S04]  /*1320*/  FFMA R10, R10, UR8, R11 ;  /* 0x000000080a0a7c23 */ /* 0x001fc8000800000b */
[----:B------:R-:W-:-:S04]  /*1330*/  FFMA R25, R25, UR9, R10 ;  /* 0x0000000919197c23 */ /* 0x000fc8000800000a */
[----:B------:R-:W-:-:S04]  /*1340*/  FFMA R25, R28, UR10, R25 ;  /* 0x0000000a1c197c23 */ /* 0x000fc80008000019 */
[----:B------:R-:W-:-:S04]  /*1350*/  FFMA R8, R8, UR11, R25 ;  /* 0x0000000b08087c23 */ /* 0x000fc80008000019 */
[----:B-1----:R-:W-:-:S04]  /*1360*/  FFMA R3, R27, UR12, R8 ;  /* 0x0000000c1b037c23 */ /* 0x002fc80008000008 */
[----:B------:R-:W-:-:S04]  /*1370*/  FFMA R3, R16, UR13, R3 ;  /* 0x0000000d10037c23 */ /* 0x000fc80008000003 */
[----:B------:R-:W-:-:S04]  /*1380*/  FFMA R6, R6, UR14, R3 ;  /* 0x0000000e06067c23 */ /* 0x000fc80008000003 */
[----:B------:R-:W-:-:S04]  /*1390*/  FFMA R29, R29, UR15, R6 ;  /* 0x0000000f1d1d7c23 */ /* 0x000fc80008000006 */
[----:B------:R-:W-:-:S04]  /*13a0*/  FFMA R29, R4, UR4, R29 ;  /* 0x00000004041d7c23 */ /* 0x000fc8000800001d */
[----:B------:R-:W-:-:S07]  /*13b0*/  FFMA R14, R12, UR5, R29 ;  /* 0x000000050c0e7c23 */ /* 0x000fce000800001d */
.L_x_0:
[----:B------:R-:W0:Y:S01]  /*13c0*/  LDCU UR4, c[0x0][0x398] ;  /* 0x00007300ff0477ac */ /* 0x000e220008000800 */
[----:B------:R-:W1:Y:S01]  /*13d0*/  LDCU.64 UR8, c[0x0][0x390] ;  /* 0x00007200ff0877ac */ /* 0x000e620008000a00 */
[----:B0-----:R-:W-:-:S05]  /*13e0*/  IMAD R0, R0, UR4, RZ ;  /* 0x0000000400007c24 */ /* 0x001fca000f8e02ff */
[----:B-1----:R-:W-:-:S04]  /*13f0*/  IADD3 R4, P0, PT, R0, UR8, RZ ;  /* 0x0000000800047c10 */ /* 0x002fc8000ff1e0ff */
[----:B------:R-:W-:-:S03]  /*1400*/  LEA.HI.X.SX32 R5, R0, UR9, 0x1, P0 ;  /* 0x0000000900057c11 */ /* 0x000fc600080f0eff */
[----:B------:R-:W-:-:S05]  /*1410*/  IMAD.WIDE R2, R2, 0x4, R4 ;  /* 0x0000000402027825 */ /* 0x000fca00078e0204 */
[----:B------:R-:W-:Y:S01]  /*1420*/  STG.E desc[UR6][R2.64], R14 ;  /* 0x0000000e02007986 */ /* 0x000fe2000c101906 */
[----:B------:R-:W-:Y:S05]  /*1430*/  EXIT ;  /* 0x000000000000794d */ /* 0x000fea0003800000 */
.L_x_8:
[----:B------:R-:W-:-:S00]  /*1440*/  BRA `(.L_x_8) ;  /* 0xfffffffc00fc7947 */ /* 0x000fc0000383ffff */
[----:B------:R-:W-:-:S00]  /*1450*/  NOP ;  /* 0x0000000000007918 */ /* 0x000fc00000000000 */
        /* <DEDUP_REMOVED lines=10> */
.L_x_32:


//--------------------- .text._Z35nppiFilterGauss_8u_C3R_kernel_fixedPKhiPhiiii --------------------------
	.section	.text._Z35nppiFilterGauss_8u_C3R_kernel_fixedPKhiPhiiii,"ax",@progbits
	.align	128
        .global         _Z35nppiFilterGauss_8u_C3R_kernel_fixedPKhiPhiiii
        .type           _Z35nppiFilterGauss_8u_C3R_kernel_fixedPKhiPhiiii,@function
        .size           _Z35nppiFilterGauss_8u_C3R_kernel_fixedPKhiPhiiii,(.L_x_33 - _Z35nppiFilterGauss_8u_C3R_kernel_fixedPKhiPhiiii)
        .other          _Z35nppiFilterGauss_8u_C3R_kernel_fixedPKhiPhiiii,@"STO_CUDA_ENTRY STV_DEFAULT"
_Z35nppiFilterGauss_8u_C3R_kernel_fixedPKhiPhiiii:
.text._Z35nppiFilterGauss_8u_C3R_kernel_fixedPKhiPhiiii:
        /* <DEDUP_REMOVED lines=14> */
[----:B------:R-:W0:Y:S01]  /*00e0*/  LDCU UR6, c[0x0][0x3a4] ;  /* 0x00007480ff0677ac */ /* 0x000e220008000800 */
[----:B------:R-:W-:Y:S01]  /*00f0*/  IMAD R5, R3, 0x3, RZ ;  /* 0x0000000303057824 */ /* 0x000fe200078e02ff */
[----:B------:R-:W1:Y:S04]  /*0100*/  LDCU UR5, c[0x0][0x398] ;  /* 0x00007300ff0577ac */ /* 0x000e680008000800 */
[----:B------:R-:W-:Y:S01]  /*0110*/  SHF.R.S32.HI R7, RZ, 0x1f, R5 ;  /* 0x0000001fff077819 */ /* 0x000fe20000011405 */
[----:B------:R-:W2:Y:S01]  /*0120*/  LDCU.64 UR12, c[0x0][0x358] ;  /* 0x00006b00ff0c77ac */ /* 0x000ea20008000a00 */
[----:B0-----:R-:W-:Y:S02]  /*0130*/  UISETP.GE.AND UP0, UPT, UR6, 0x1, UPT ;  /* 0x000000010600788c */ /* 0x001fe4000bf06270 */
[----:B------:R-:W-:Y:S01]  /*0140*/  ULEA.HI UR4, UR6, UR6, URZ, 0x1 ;  /* 0x0000000606047291 */ /* 0x000fe2000f8f08ff */
[----:B-1----:R-:W-:-:S03]  /*0150*/  IMAD R2, R14, UR5, RZ ;  /* 0x000000050e027c24 */ /* 0x002fc6000f8e02ff */
[----:B------:R-:W-:Y:S02]  /*0160*/  USHF.R.S32.HI UR4, URZ, 0x1, UR4 ;  /* 0x00000001ff047899 */ /* 0x000fe40008011404 */
[----:B------:R-:W-:-:S04]  /*0170*/  IADD3 R0, P0, PT, R2, R5, RZ ;  /* 0x0000000502007210 */ /* 0x000fc80007f1e0ff */
[----:B------:R-:W-:Y:S01]  /*0180*/  VIADD R3, R3, -UR4 ;  /* 0x8000000403037c36 */ /* 0x000fe20008000000 */
[----:B------:R-:W-:Y:S01]  /*0190*/  LEA.HI.X.SX32 R2, R2, R7, 0x1, P0 ;  /* 0x0000000702027211 */ /* 0x000fe200000f0eff */
[----:B------:R-:W-:Y:S01]  /*01a0*/  VIADD R14, R14, -UR4 ;  /* 0x800000040e0e7c36 */ /* 0x000fe20008000000 */
[----:B--2---:R-:W-:Y:S06]  /*01b0*/  BRA.U !UP0, `(.L_x_9) ;  /* 0x0000001d08187547 */ /* 0x004fec000b800000 */
[----:B------:R-:W-:Y:S01]  /*01c0*/  UISETP.NE.AND UP0, UPT, UR6, 0x5, UPT ;  /* 0x000000050600788c */ /* 0x000fe2000bf05270 */
[----:B------:R-:W-:Y:S02]  /*01d0*/  VIADD R15, R15, 0xffffffff ;  /* 0xffffffff0f0f7836 */ /* 0x000fe40000000000 */
[----:B------:R-:W-:-:S06]  /*01e0*/  VIADD R16, R16, 0xffffffff ;  /* 0xffffffff10107836 */ /* 0x000fcc0000000000 */
[----:B------:R-:W-:Y:S05]  /*01f0*/  BRA.U !UP0, `(.L_x_10) ;  /* 0x0000001108447547 */ /* 0x000fea000b800000 */
[----:B------:R-:W-:-:S09]  /*0200*/  UISETP.NE.AND UP0, UPT, UR6, 0x3, UPT ;  /* 0x000000030600788c */ /* 0x000fd2000bf05270 */
[----:B------:R-:W-:Y:S05]  /*0210*/  BRA.U UP0, `(.L_x_11) ;  /* 0x0000000500407547 */ /* 0x000fea000b800000 */
[----:B------:R-:W0:Y:S01]  /*0220*/  LDCU UR4, c[0x0][0x388] ;  /* 0x00007100ff0477ac */ /* 0x000e220008000800 */
[C---:B------:R-:W-:Y:S01]  /*0230*/  VIMNMX.RELU R4, PT, PT, R3.reuse, R16, PT ;  /* 0x0000001003047248 */ /* 0x040fe20003fe1100 */
[----:B------:R-:W-:Y:S01]  /*0240*/  IMAD.MOV.U32 R22, RZ, RZ, RZ ;  /* 0x000000ffff167224 */ /* 0x000fe200078e00ff */
[C-C-:B------:R-:W-:Y:S01]  /*0250*/  VIADDMNMX.RELU R17, R3.reuse, 0x1, R16.reuse, PT ;  /* 0x0000000103117846 */ /* 0x140fe20003801110 */
[----:B------:R-:W1:Y:S01]  /*0260*/  LDCU UR5, c[0x3][0x20] ;  /* 0x00c00400ff0577ac */ /* 0x000e620008000800 */
[----:B------:R-:W-:Y:S01]  /*0270*/  VIADDMNMX.RELU R18, R3, 0x2, R16, PT ;  /* 0x0000000203127846 */ /* 0x000fe20003801110 */
[----:B------:R-:W-:Y:S01]  /*0280*/  IMAD R16, R4, 0x3, RZ ;  /* 0x0000000304107824 */ /* 0x000fe200078e02ff */
[C---:B------:R-:W-:Y:S01]  /*0290*/  VIMNMX.RELU R19, PT, PT, R14.reuse, R15, PT ;  /* 0x0000000f0e137248 */ /* 0x040fe20003fe1100 */
[----:B------:R-:W-:Y:S01]  /*02a0*/  IMAD R17, R17, 0x3, RZ ;  /* 0x0000000311117824 */ /* 0x000fe200078e02ff */
[--C-:B------:R-:W-:Y:S01]  /*02b0*/  VIADDMNMX.RELU R20, R14, 0x1, R15.reuse, PT ;  /* 0x000000010e147846 */ /* 0x100fe2000380110f */
[----:B------:R-:W-:Y:S01]  /*02c0*/  IMAD R18, R18, 0x3, RZ ;  /* 0x0000000312127824 */ /* 0x000fe200078e02ff */
[----:B------:R-:W-:Y:S01]  /*02d0*/  VIADDMNMX.RELU R21, R14, 0x2, R15, PT ;  /* 0x000000020e157846 */ /* 0x000fe2000380110f */
[----:B------:R-:W2:Y:S01]  /*02e0*/  LDCU.64 UR6, c[0x0][0x380] ;  /* 0x00007000ff0677ac */ /* 0x000ea20008000a00 */
[----:B------:R-:W3:Y:S01]  /*02f0*/  LDCU.64 UR14, c[0x0][0x390] ;  /* 0x00007200ff0e77ac */ /* 0x000ee20008000a00 */
[----:B0-----:R-:W-:-:S02]  /*0300*/  IMAD R19, R19, UR4, RZ ;  /* 0x0000000413137c24 */ /* 0x001fc4000f8e02ff */
[----:B------:R-:W-:Y:S01]  /*0310*/  IMAD R20, R20, UR4, RZ ;  /* 0x0000000414147c24 */ /* 0x000fe2000f8e02ff */
[----:B------:R-:W0:Y:S01]  /*0320*/  LDCU.128 UR8, c[0x3][URZ] ;  /* 0x00c00000ff0877ac */ /* 0x000e220008000c00 */
[----:B------:R-:W-:Y:S01]  /*0330*/  IMAD R21, R21, UR4, RZ ;  /* 0x0000000415157c24 */ /* 0x000fe2000f8e02ff */
[----:B-1----:R-:W4:Y:S06]  /*0340*/  LDCU.128 UR16, c[0x3][0x10] ;  /* 0x00c00200ff1077ac */ /* 0x002f2c0008000c00 */
.L_x_12:
[CC--:B------:R-:W-:Y:S02]  /*0350*/  IADD3 R15, P0, PT, R19.reuse, R22.reuse, RZ ;  /* 0x00000016130f7210 */ /* 0x0c0fe40007f1e0ff */
[----:B0-----:R-:W-:Y:S02]  /*0360*/  IADD3 R5, P4, PT, R20, R22, RZ ;  /* 0x0000001614057210 */ /* 0x001fe40007f9e0ff */
[----:B------:R-:W-:Y:S02]  /*0370*/  LEA.HI.X.SX32 R4, R19, RZ, 0x1, P0 ;  /* 0x000000ff13047211 */ /* 0x000fe400000f0eff */
[C---:B--2---:R-:W-:Y:S02]  /*0380*/  IADD3 R8, P0, P1, R15.reuse, UR6, R16 ;  /* 0x000000060f087c10 */ /* 0x044fe4000f91e010 */
[----:B------:R-:W-:Y:S02]  /*0390*/  IADD3 R12, P2, P3, R15, UR6, R17 ;  /* 0x000000060f0c7c10 */ /* 0x000fe4000fb5e011 */
[----:B------:R-:W-:-:S02]  /*03a0*/  IADD3.X R9, PT, PT, R4, UR7, RZ, P0, P1 ;  /* 0x0000000704097c10 */ /* 0x000fc400087e24ff */
[----:B------:R-:W-:Y:S02]  /*03b0*/  IADD3 R14, P0, P1, R15, UR6, R18 ;  /* 0x000000060f0e7c10 */ /* 0x000fe4000f91e012 */
[----:B------:R-:W-:Y:S01]  /*03c0*/  IADD3.X R13, PT, PT, R4, UR7, RZ, P2, P3 ;  /* 0x00000007040d7c10 */ /* 0x000fe200097e64ff */
[----:B------:R1:W2:Y:S01]  /*03d0*/  LDG.E.U8 R3, desc[UR12][R8.64] ;  /* 0x0000000c08037981 */ /* 0x0002a2000c1e1100 */
[----:B------:R-:W-:Y:S02]  /*03e0*/  LEA.HI.X.SX32 R7, R20, RZ, 0x1, P4 ;  /* 0x000000ff14077211 */ /* 0x000fe400020f0eff */
[C---:B------:R-:W-:Y:S01]  /*03f0*/  IADD3 R10, P2, P3, R5.reuse, UR6, R16 ;  /* 0x00000006050a7c10 */ /* 0x040fe2000fb5e010 */
[----:B------:R5:W3:Y:S01]  /*0400*/  LDG.E.U8 R23, desc[UR12][R12.64] ;  /* 0x0000000c0c177981 */ /* 0x000ae2000c1e1100 */
[----:B------:R-:W-:Y:S02]  /*0410*/  IADD3.X R15, PT, PT, R4, UR7, RZ, P0, P1 ;  /* 0x00000007040f7c10 */ /* 0x000fe400087e24ff */
[----:B------:R-:W-:-:S02]  /*0420*/  IADD3 R4, P0, P1, R5, UR6, R17 ;  /* 0x0000000605047c10 */ /* 0x000fc4000f91e011 */
[----:B------:R-:W-:Y:S01]  /*0430*/  IADD3.X R11, PT, PT, R7, UR7, RZ, P2, P3 ;  /* 0x00000007070b7c10 */ /* 0x000fe200097e64ff */
[----:B------:R0:W4:Y:S01]  /*0440*/  LDG.E.U8 R24, desc[UR12][R14.64] ;  /* 0x0000000c0e187981 */ /* 0x000122000c1e1100 */
[----:B------:R-:W-:Y:S02]  /*0450*/  IADD3 R6, P3, P2, R5, UR6, R18 ;  /* 0x0000000605067c10 */ /* 0x000fe4000fa7e012 */
[----:B------:R-:W-:Y:S01]  /*0460*/  IADD3 R25, P4, PT, R21, R22, RZ ;  /* 0x0000001615197210 */ /* 0x000fe20007f9e0ff */
[----:B------:R-:W4:Y:S01]  /*0470*/  LDG.E.U8 R10, desc[UR12][R10.64] ;  /* 0x0000000c0a0a7981 */ /* 0x000f22000c1e1100 */
[----:B------:R-:W-:Y:S02]  /*0480*/  IADD3.X R5, PT, PT, R7, UR7, RZ, P0, P1 ;  /* 0x0000000707057c10 */ /* 0x000fe400087e24ff */
[----:B------:R-:W-:Y:S02]  /*0490*/  LEA.HI.X.SX32 R26, R21, RZ, 0x1, P4 ;  /* 0x000000ff151a7211 */ /* 0x000fe400020f0eff */
[----:B-1----:R-:W-:Y:S01]  /*04a0*/  IADD3 R8, P0, P1, R25, UR6, R16 ;  /* 0x0000000619087c10 */ /* 0x002fe2000f91e010 */
[----:B------:R-:W4:Y:S01]  /*04b0*/  LDG.E.U8 R4, desc[UR12][R4.64] ;  /* 0x0000000c04047981 */ /* 0x000f22000c1e1100 */
[----:B------:R-:W-:-:S02]  /*04c0*/  IADD3.X R7, PT, PT, R7, UR7, RZ, P3, P2 ;  /* 0x0000000707077c10 */ /* 0x000fc40009fe44ff */
[C---:B-----5:R-:W-:Y:S02]  /*04d0*/  IADD3 R12, P3, P2, R25.reuse, UR6, R17 ;  /* 0x00000006190c7c10 */ /* 0x060fe4000fa7e011 */
[C---:B------:R-:W-:Y:S01]  /*04e0*/  IADD3.X R9, PT, PT, R26.reuse, UR7, RZ, P0, P1 ;  /* 0x000000071a097c10 */ /* 0x040fe200087e24ff */
[----:B------:R-:W5:Y:S01]  /*04f0*/  LDG.E.U8 R6, desc[UR12][R6.64] ;  /* 0x0000000c06067981 */ /* 0x000f62000c1e1100 */
[----:B0-----:R-:W-:Y:S02]  /*0500*/  IADD3 R14, P0, P1, R25, UR6, R18 ;  /* 0x00000006190e7c10 */ /* 0x001fe4000f91e012 */
[C---:B------:R-:W-:Y:S01]  /*0510*/  IADD3.X R13, PT, PT, R26.reuse, UR7, RZ, P3, P2 ;  /* 0x000000071a0d7c10 */ /* 0x040fe20009fe44ff */
[----:B------:R-:W5:Y:S01]  /*0520*/  LDG.E.U8 R8, desc[UR12][R8.64] ;  /* 0x0000000c08087981 */ /* 0x000f62000c1e1100 */
[----:B------:R-:W-:-:S03]  /*0530*/  IADD3.X R15, PT, PT, R26, UR7, RZ, P0, P1 ;  /* 0x000000071a0f7c10 */ /* 0x000fc600087e24ff */
[----:B------:R-:W5:Y:S04]  /*0540*/  LDG.E.U8 R12, desc[UR12][R12.64] ;  /* 0x0000000c0c0c7981 */ /* 0x000f68000c1e1100 */
[----:B------:R-:W5:Y:S01]  /*0550*/  LDG.E.U8 R14, desc[UR12][R14.64] ;  /* 0x0000000c0e0e7981 */ /* 0x000f62000c1e1100 */
[----:B--2---:R-:W-:Y:S02]  /*0560*/  I2FP.F32.U32 R3, R3 ;  /* 0x0000000300037245 */ /* 0x004fe40000201000 */
[----:B---3--:R-:W-:-:S03]  /*0570*/  I2FP.F32.U32 R26, R23 ;  /* 0x00000017001a7245 */ /* 0x008fc60000201000 */
[----:B------:R-:W-:-:S04]  /*0580*/  FFMA R3, R3, UR8, RZ ;  /* 0x0000000803037c23 */ /* 0x000fc800080000ff */
[----:B------:R-:W-:Y:S01]  /*0590*/  FFMA R3, R26, UR9, R3 ;  /* 0x000000091a037c23 */ /* 0x000fe20008000003 */
[----:B----4-:R-:W-:Y:S02]  /*05a0*/  I2FP.F32.U32 R24, R24 ;  /* 0x0000001800187245 */ /* 0x010fe40000201000 */
[----:B------:R-:W-:-:S03]  /*05b0*/  I2FP.F32.U32 R10, R10 ;  /* 0x0000000a000a7245 */ /* 0x000fc60000201000 */
[----:B------:R-:W-:-:S04]  /*05c0*/  FFMA R3, R24, UR10, R3 ;  /* 0x0000000a18037c23 */ /* 0x000fc80008000003 */
[----:B------:R-:W-:Y:S01]  /*05d0*/  FFMA R3, R10, UR11, R3 ;  /* 0x0000000b0a037c23 */ /* 0x000fe20008000003 */
[----:B------:R-:W-:-:S05]  /*05e0*/  I2FP.F32.U32 R4, R4 ;  /* 0x0000000400047245 */ /* 0x000fca0000201000 */
[----:B------:R-:W-:Y:S01]  /*05f0*/  FFMA R3, R4, UR16, R3 ;  /* 0x0000001004037c23 */ /* 0x000fe20008000003 */
[----:B-----5:R-:W-:Y:S02]  /*0600*/  I2FP.F32.U32 R6, R6 ;  /* 0x0000000600067245 */ /* 0x020fe40000201000 */
[----:B------:R-:W-:-:S03]  /*0610*/  I2FP.F32.U32 R8, R8 ;  /* 0x0000000800087245 */ /* 0x000fc60000201000 */
[----:B------:R-:W-:Y:S01]  /*0620*/  FFMA R5, R6, UR17, R3 ;  /* 0x0000001106057c23 */ /* 0x000fe20008000003 */
[----:B------:R-:W-:-:S03]  /*0630*/  I2FP.F32.U32 R3, R12 ;  /* 0x0000000c00037245 */ /* 0x000fc60000201000 */
[----:B------:R-:W-:Y:S01]  /*0640*/  FFMA R8, R8, UR18, R5 ;  /* 0x0000001208087c23 */ /* 0x000fe20008000005 */
[----:B------:R-:W-:-:S03]  /*0650*/  I2FP.F32.U32 R14, R14 ;  /* 0x0000000e000e7245 */ /* 0x000fc60000201000 */
[----:B------:R-:W-:-:S04]  /*0660*/  FFMA R3, R3, UR19, R8 ;  /* 0x0000001303037c23 */ /* 0x000fc80008000008 */
[----:B------:R-:W-:-:S05]  /*0670*/  FFMA R3, R14, UR5, R3 ;  /* 0x000000050e037c23 */ /* 0x000fca0008000003 */
[----:B------:R-:W-:-:S04]  /*0680*/  FMNMX R3, R3, 255, PT ;  /* 0x437f000003037809 */ /* 0x000fc80003800000 */
[----:B------:R-:W-:Y:S02]  /*0690*/  FMNMX R3, RZ, R3, !PT ;  /* 0x00000003ff037209 */ /* 0x000fe40007800000 */
[----:B------:R-:W-:Y:S01]  /*06a0*/  IADD3 R4, P0, P1, R0, UR14, R22 ;  /* 0x0000000e00047c10 */ /* 0x000fe2000f91e016 */
[----:B------:R-:W-:-:S03]  /*06b0*/  VIADD R22, R22, 0x1 ;  /* 0x0000000116167836 */ /* 0x000fc60000000000 */
[----:B------:R-:W0:Y:S01]  /*06c0*/  F2I.U32.TRUNC.NTZ R3, R3 ;  /* 0x0000000300037305 */ /* 0x000e22000020f000 */
[----:B------:R-:W-:Y:S02]  /*06d0*/  IADD3.X R5, PT, PT, R2, UR15, RZ, P0, P1 ;  /* 0x0000000f02057c10 */ /* 0x000fe400087e24ff */
[----:B------:R-:W-:-:S03]  /*06e0*/  ISETP.NE.AND P0, PT, R22, 0x3, PT ;  /* 0x000000031600780c */ /* 0x000fc60003f05270 */
[----:B0-----:R0:W-:Y:S10]  /*06f0*/  STG.E.U8 desc[UR12][R4.64], R3 ;  /* 0x0000000304007986 */ /* 0x0011f4000c10110c */
[----:B------:R-:W-:Y:S05]  /*0700*/  @!P0 EXIT ;  /* 0x000000000000894d */ /* 0x000fea0003800000 */
[----:B------:R-:W-:Y:S05]  /*0710*/  BRA `(.L_x_12) ;  /* 0xfffffffc000c7947 */ /* 0x000fea000383ffff */
.L_x_11:
[----:B------:R-:W-:Y:S01]  /*0720*/  IMAD.MOV.U32 R17, RZ, RZ, RZ ;  /* 0x000000ffff117224 */ /* 0x000fe200078e00ff */
[----:B------:R-:W-:Y:S02]  /*0730*/  ULOP3.LUT UR11, UR6, 0x7, URZ, 0xc0, !UPT ;  /* 0x00000007060b7892 */ /* 0x000fe4000f8ec0ff */
[----:B------:R-:W-:Y:S02]  /*0740*/  ULOP3.LUT UR14, UR6, 0x3, URZ, 0xc0, !UPT ;  /* 0x00000003060e7892 */ /* 0x000fe4000f8ec0ff */
[----:B------:R-:W-:-:S12]  /*0750*/  ULOP3.LUT UR6, UR6, 0x7ffffff8, URZ, 0xc0, !UPT ;  /* 0x7ffffff806067892 */ /* 0x000fd8000f8ec0ff */
.L_x_19:
[----:B------:R-:W-:Y:S01]  /*0760*/  IMAD.MOV.U32 R20, RZ, RZ, RZ ;  /* 0x000000ffff147224 */ /* 0x000fe200078e00ff */
[----:B0-----:R-:W-:-:S06]  /*0770*/  UMOV UR4, URZ ;  /* 0x000000ff00047c82 */ /* 0x001fcc0008000000 */
.L_x_18:
[----:B------:R-:W0:Y:S01]  /*0780*/  LDCU UR17, c[0x0][0x3a4] ;  /* 0x00007480ff1177ac */ /* 0x000e220008000800 */
[----:B------:R-:W-:Y:S01]  /*0790*/  VIADDMNMX.RELU R4, R14, UR4, R15, PT ;  /* 0x000000040e047c46 */ /* 0x000fe2000b80110f */
[----:B------:R-:W1:Y:S01]  /*07a0*/  LDCU UR5, c[0x0][0x388] ;  /* 0x00007100ff0577ac */ /* 0x000e620008000800 */
[----:B0-----:R-:W-:Y:S02]  /*07b0*/  UISETP.GE.U32.AND UP1, UPT, UR17, 0x8, UPT ;  /* 0x000000081100788c */ /* 0x001fe4000bf26070 */
[----:B------:R-:W-:Y:S01]  /*07c0*/  UIMAD UR9, UR4, UR17, URZ ;  /* 0x00000011040972a4 */ /* 0x000fe2000f8e02ff */
[----:B-1----:R-:W-:Y:S01]  /*07d0*/  IMAD R4, R4, UR5, RZ ;  /* 0x0000000504047c24 */ /* 0x002fe2000f8e02ff */
[----:B------:R-:W-:Y:S01]  /*07e0*/  UIADD3 UR4, UPT, UPT, UR4, 0x1, URZ ;  /* 0x0000000104047890 */ /* 0x000fe2000fffe0ff */
[----:B------:R-:W-:-:S03]  /*07f0*/  UMOV UR5, URZ ;  /* 0x000000ff00057c82 */ /* 0x000fc60008000000 */
[----:B------:R-:W-:Y:S01]  /*0800*/  IADD3 R19, P0, PT, R4, R17, RZ ;  /* 0x0000001104137210 */ /* 0x000fe20007f1e0ff */
[----:B------:R-:W-:-:S03]  /*0810*/  UISETP.NE.AND UP0, UPT, UR4, UR17, UPT ;  /* 0x000000110400728c */ /* 0x000fc6000bf05270 */
[----:B------:R-:W-:Y:S01]  /*0820*/  LEA.HI.X.SX32 R18, R4, RZ, 0x1, P0 ;  /* 0x000000ff04127211 */ /* 0x000fe200000f0eff */
[----:B------:R-:W-:Y:S08]  /*0830*/  BRA.U !UP1, `(.L_x_13) ;  /* 0x0000000509287547 */ /* 0x000ff0000b800000 */
[----:B------:R-:W0:Y:S01]  /*0840*/  LDCU.64 UR18, c[0x0][0x380] ;  /* 0x00007000ff1277ac */ /* 0x000e220008000a00 */
[----:B------:R-:W-:-:S05]  /*0850*/  UMOV UR5, URZ ;  /* 0x000000ff00057c82 */ /* 0x000fca0008000000 */
.L_x_14:
[----:B------:R-:W-:-:S05]  /*0860*/  VIADD R13, R3, UR5 ;  /* 0x00000005030d7c36 */ /* 0x000fca0008000000 */
[C---:B------:R-:W-:Y:S02]  /*0870*/  VIMNMX.RELU R4, PT, PT, R13.reuse, R16, PT ;  /* 0x000000100d047248 */ /* 0x040fe40003fe1100 */
[C-C-:B------:R-:W-:Y:S02]  /*0880*/  VIADDMNMX.RELU R5, R13.reuse, 0x1, R16.reuse, PT ;  /* 0x000000010d057846 */ /* 0x140fe40003801110 */
[--C-:B------:R-:W-:Y:S01]  /*0890*/  VIADDMNMX.RELU R7, R13, 0x2, R16.reuse, PT ;  /* 0x000000020d077846 */ /* 0x100fe20003801110 */
[----:B------:R-:W-:Y:S02]  /*08a0*/  IMAD R4, R4, 0x3, RZ ;  /* 0x0000000304047824 */ /* 0x000fe400078e02ff */
[----:B------:R-:W-:Y:S01]  /*08b0*/  IMAD R6, R5, 0x3, RZ ;  /* 0x0000000305067824 */ /* 0x000fe200078e02ff */
[----:B------:R-:W-:Y:S01]  /*08c0*/  VIADDMNMX.RELU R5, R13, 0x3, R16, PT ;  /* 0x000000030d057846 */ /* 0x000fe20003801110 */
[----:B------:R-:W-:Y:S01]  /*08d0*/  IMAD R8, R7, 0x3, RZ ;  /* 0x0000000307087824 */ /* 0x000fe200078e02ff */
[----:B0-----:R-:W-:-:S02]  /*08e0*/  IADD3 R10, P2, P3, R19, UR18, R4 ;  /* 0x00000012130a7c10 */ /* 0x001fc4000fb5e004 */
[----:B------:R-:W-:Y:S01]  /*08f0*/  IADD3 R4, P0, P1, R19, UR18, R6 ;  /* 0x0000001213047c10 */ /* 0x000fe2000f91e006 */
[----:B------:R-:W-:Y:S01]  /*0900*/  IMAD R6, R5, 0x3, RZ ;  /* 0x0000000305067824 */ /* 0x000fe200078e02ff */
[C---:B------:R-:W-:Y:S02]  /*0910*/  IADD3.X R11, PT, PT, R18.reuse, UR19, RZ, P2, P3 ;  /* 0x00000013120b7c10 */ /* 0x040fe400097e64ff */
[----:B------:R-:W-:Y:S02]  /*0920*/  IADD3 R8, P3, P2, R19, UR18, R8 ;  /* 0x0000001213087c10 */ /* 0x000fe4000fa7e008 */
[C---:B------:R-:W-:Y:S01]  /*0930*/  IADD3.X R5, PT, PT, R18.reuse, UR19, RZ, P0, P1 ;  /* 0x0000001312057c10 */ /* 0x040fe200087e24ff */
[----:B------:R0:W2:Y:S01]  /*0940*/  LDG.E.U8 R21, desc[UR12][R10.64] ;  /* 0x0000000c0a157981 */ /* 0x0000a2000c1e1100 */
[C-C-:B------:R-:W-:Y:S02]  /*0950*/  VIADDMNMX.RELU R12, R13.reuse, 0x4, R16.reuse, PT ;  /* 0x000000040d0c7846 */ /* 0x140fe40003801110 */
[----:B------:R-:W-:Y:S01]  /*0960*/  IADD3.X R9, PT, PT, R18, UR19, RZ, P3, P2 ;  /* 0x0000001312097c10 */ /* 0x000fe20009fe44ff */
[----:B------:R1:W3:Y:S01]  /*0970*/  LDG.E.U8 R22, desc[UR12][R4.64] ;  /* 0x0000000c04167981 */ /* 0x0002e2000c1e1100 */
[----:B------:R-:W-:Y:S01]  /*0980*/  VIADDMNMX.RELU R23, R13, 0x5, R16, PT ;  /* 0x000000050d177846 */ /* 0x000fe20003801110 */
[----:B------:R-:W-:Y:S01]  /*0990*/  IMAD R12, R12, 0x3, RZ ;  /* 0x000000030c0c7824 */ /* 0x000fe200078e02ff */
[----:B------:R-:W-:Y:S01]  /*09a0*/  IADD3 R6, P0, P1, R19, UR18, R6 ;  /* 0x0000001213067c10 */ /* 0x000fe2000f91e006 */
[----:B------:R-:W4:Y:S01]  /*09b0*/  LDG.E.U8 R8, desc[UR12][R8.64] ;  /* 0x0000000c08087981 */ /* 0x000f22000c1e1100 */
[----:B------:R-:W-:Y:S01]  /*09c0*/  VIADDMNMX.RELU R25, R13, 0x6, R16, PT ;  /* 0x000000060d197846 */ /* 0x000fe20003801110 */
[----:B------:R-:W-:Y:S01]  /*09d0*/  IMAD R24, R23, 0x3, RZ ;  /* 0x0000000317187824 */ /* 0x000fe200078e02ff */
[----:B------:R-:W-:-:S02]  /*09e0*/  IADD3.X R7, PT, PT, R18, UR19, RZ, P0, P1 ;  /* 0x0000001312077c10 */ /* 0x000fc400087e24ff */
[----:B0-----:R-:W-:Y:S01]  /*09f0*/  IADD3 R10, P2, P3, R19, UR18, R12 ;  /* 0x00000012130a7c10 */ /* 0x001fe2000fb5e00c */
[----:B------:R-:W-:Y:S01]  /*0a00*/  IMAD R26, R25, 0x3, RZ ;  /* 0x00000003191a7824 */ /* 0x000fe200078e02ff */
[----:B-1----:R-:W-:Y:S01]  /*0a10*/  VIADDMNMX.RELU R5, R13, 0x7, R16, PT ;  /* 0x000000070d057846 */ /* 0x002fe20003801110 */
[----:B------:R0:W5:Y:S01]  /*0a20*/  LDG.E.U8 R23, desc[UR12][R6.64] ;  /* 0x0000000c06177981 */ /* 0x000162000c1e1100 */
[----:B------:R-:W-:Y:S02]  /*0a30*/  IADD3 R12, P1, P0, R19, UR18, R24 ;  /* 0x00000012130c7c10 */ /* 0x000fe4000f83e018 */
[C---:B------:R-:W-:Y:S01]  /*0a40*/  IADD3.X R11, PT, PT, R18.reuse, UR19, RZ, P2, P3 ;  /* 0x00000013120b7c10 */ /* 0x040fe200097e64ff */
[----:B------:R-:W-:Y:S01]  /*0a50*/  IMAD R24, R5, 0x3, RZ ;  /* 0x0000000305187824 */ /* 0x000fe200078e02ff */
[----:B------:R-:W-:Y:S02]  /*0a60*/  IADD3 R4, P2, P3, R19, UR18, R26 ;  /* 0x0000001213047c10 */ /* 0x000fe4000fb5e01a */
[C---:B------:R-:W-:Y:S01]  /*0a70*/  IADD3.X R13, PT, PT, R18.reuse, UR19, RZ, P1, P0 ;  /* 0x00000013120d7c10 */ /* 0x040fe20008fe04ff */
[----:B------:R-:W5:Y:S01]  /*0a80*/  LDG.E.U8 R10, desc[UR12][R10.64] ;  /* 0x0000000c0a0a7981 */ /* 0x000f62000c1e1100 */
[----:B------:R-:W-:-:S02]  /*0a90*/  IADD3.X R5, PT, PT, R18, UR19, RZ, P2, P3 ;  /* 0x0000001312057c10 */ /* 0x000fc400097e64ff */
[----:B0-----:R-:W-:Y:S01]  /*0aa0*/  IADD3 R6, P0, P1, R19, UR18, R24 ;  /* 0x0000001213067c10 */ /* 0x001fe2000f91e018 */
[----:B------:R-:W5:Y:S03]  /*0ab0*/  LDG.E.U8 R12, desc[UR12][R12.64] ;  /* 0x0000000c0c0c7981 */ /* 0x000f66000c1e1100 */
[----:B------:R-:W-:Y:S01]  /*0ac0*/  IADD3.X R7, PT, PT, R18, UR19, RZ, P0, P1 ;  /* 0x0000001312077c10 */ /* 0x000fe200087e24ff */
[----:B------:R0:W5:Y:S04]  /*0ad0*/  LDG.E.U8 R4, desc[UR12][R4.64] ;  /* 0x0000000c04047981 */ /* 0x000168000c1e1100 */
[----:B------:R-:W5:Y:S01]  /*0ae0*/  LDG.E.U8 R6, desc[UR12][R6.64] ;  /* 0x0000000c06067981 */ /* 0x000f62000c1e1100 */
[----:B------:R-:W-:Y:S01]  /*0af0*/  UIADD3 UR7, UPT, UPT, UR9, UR5, URZ ;  /* 0x0000000509077290 */ /* 0x000fe2000fffe0ff */
[----:B------:R-:W-:-:S03]  /*0b00*/  UMOV UR8, 0x88 ;  /* 0x0000008800087882 */ /* 0x000fc60000000000 */
[----:B------:R-:W-:-:S12]  /*0b10*/  ULEA UR7, UR7, UR8, 0x2 ;  /* 0x0000000807077291 */ /* 0x000fd8000f8e10ff */
[----:B------:R-:W1:Y:S01]  /*0b20*/  LDCU UR8, c[0x3][UR7] ;  /* 0x00c00000070877ac */ /* 0x000e620008000800 */
[----:B------:R-:W0:Y:S01]  /*0b30*/  LDCU UR10, c[0x3][UR7+0x4] ;  /* 0x00c00080070a77ac */ /* 0x000e220008000800 */
[----:B------:R-:W0:Y:S01]  /*0b40*/  LDCU UR15, c[0x3][UR7+0x8] ;  /* 0x00c00100070f77ac */ /* 0x000e220008000800 */
[----:B------:R-:W5:Y:S01]  /*0b50*/  LDCU UR16, c[0x3][UR7+0xc] ;  /* 0x00c00180071077ac */ /* 0x000f620008000800 */
[----:B------:R-:W-:-:S04]  /*0b60*/  UIADD3 UR5, UPT, UPT, UR5, 0x8, URZ ;  /* 0x0000000805057890 */ /* 0x000fc8000fffe0ff */
[----:B------:R-:W-:Y:S01]  /*0b70*/  UISETP.NE.AND UP1, UPT, UR5, UR6, UPT ;  /* 0x000000060500728c */ /* 0x000fe2000bf25270 */
[----:B--2---:R-:W-:Y:S02]  /*0b80*/  I2FP.F32.U32 R21, R21 ;  /* 0x0000001500157245 */ /* 0x004fe40000201000 */
[----:B---3--:R-:W-:-:S03]  /*0b90*/  I2FP.F32.U32 R22, R22 ;  /* 0x0000001600167245 */ /* 0x008fc60000201000 */
[----:B-1----:R-:W-:Y:S01]  /*0ba0*/  FFMA R21, R21, UR8, R20 ;  /* 0x0000000815157c23 */ /* 0x002fe20008000014 */
[----:B------:R-:W1:Y:S01]  /*0bb0*/  LDCU UR8, c[0x3][UR7+0x10] ;  /* 0x00c00200070877ac */ /* 0x000e620008000800 */
[----:B----4-:R-:W-:Y:S02]  /*0bc0*/  I2FP.F32.U32 R8, R8 ;  /* 0x0000000800087245 */ /* 0x010fe40000201000 */
[----:B0-----:R-:W-:Y:S01]  /*0bd0*/  FFMA R21, R22, UR10, R21 ;  /* 0x0000000a16157c23 */ /* 0x001fe20008000015 */
[----:B------:R-:W0:Y:S03]  /*0be0*/  LDCU UR10, c[0x3][UR7+0x14] ;  /* 0x00c00280070a77ac */ /* 0x000e260008000800 */
[----:B------:R-:W-:Y:S01]  /*0bf0*/  FFMA R8, R8, UR15, R21 ;  /* 0x0000000f08087c23 */ /* 0x000fe20008000015 */
[----:B------:R-:W2:Y:S01]  /*0c00*/  LDCU UR15, c[0x3][UR7+0x18] ;  /* 0x00c00300070f77ac */ /* 0x000ea20008000800 */
[----:B-----5:R-:W-:Y:S01]  /*0c10*/  I2FP.F32.U32 R23, R23 ;  /* 0x0000001700177245 */ /* 0x020fe20000201000 */
[----:B------:R-:W3:Y:S04]  /*0c20*/  LDCU UR7, c[0x3][UR7+0x1c] ;  /* 0x00c00380070777ac */ /* 0x000ee80008000800 */
[----:B------:R-:W-:Y:S01]  /*0c30*/  FFMA R8, R23, UR16, R8 ;  /* 0x0000001017087c23 */ /* 0x000fe20008000008 */
[----:B------:R-:W-:-:S02]  /*0c40*/  I2FP.F32.U32 R5, R10 ;  /* 0x0000000a00057245 */ /* 0x000fc40000201000 */
[----:B------:R-:W-:-:S03]  /*0c50*/  I2FP.F32.U32 R12, R12 ;  /* 0x0000000c000c7245 */ /* 0x000fc60000201000 */
[----:B-1----:R-:W-:Y:S01]  /*0c60*/  FFMA R5, R5, UR8, R8 ;  /* 0x0000000805057c23 */ /* 0x002fe20008000008 */
[----:B------:R-:W-:-:S03]  /*0c70*/  I2FP.F32.U32 R4, R4 ;  /* 0x0000000400047245 */ /* 0x000fc60000201000 */
[----:B0-----:R-:W-:-:S04]  /*0c80*/  FFMA R5, R12, UR10, R5 ;  /* 0x0000000a0c057c23 */ /* 0x001fc80008000005 */
[----:B--2---:R-:W-:Y:S01]  /*0c90*/  FFMA R4, R4, UR15, R5 ;  /* 0x0000000f04047c23 */ /* 0x004fe20008000005 */
[----:B------:R-:W-:-:S05]  /*0ca0*/  I2FP.F32.U32 R5, R6 ;  /* 0x0000000600057245 */ /* 0x000fca0000201000 */
[----:B---3--:R-:W-:Y:S01]  /*0cb0*/  FFMA R20, R5, UR7, R4 ;  /* 0x0000000705147c23 */ /* 0x008fe20008000004 */
[----:B------:R-:W-:Y:S06]  /*0cc0*/  BRA.U UP1, `(.L_x_14) ;  /* 0xfffffff901e47547 */ /* 0x000fec000b83ffff */
[----:B------:R-:W-:-:S05]  /*0cd0*/  UMOV UR5, UR6 ;  /* 0x0000000600057c82 */ /* 0x000fca0008000000 */
.L_x_13:
[----:B------:R-:W-:-:S09]  /*0ce0*/  UISETP.NE.AND UP1, UPT, UR11, URZ, UPT ;  /* 0x000000ff0b00728c */ /* 0x000fd2000bf25270 */
[----:B------:R-:W-:Y:S05]  /*0cf0*/  BRA.U !UP1, `(.L_x_15) ;  /* 0x0000000509547547 */ /* 0x000fea000b800000 */
[----:B------:R-:W-:Y:S02]  /*0d00*/  UIADD3 UR7, UPT, UPT, UR11, -0x1, URZ ;  /* 0xffffffff0b077890 */ /* 0x000fe4000fffe0ff */
[----:B------:R-:W-:Y:S02]  /*0d10*/  UISETP.NE.AND UP2, UPT, UR14, URZ, UPT ;  /* 0x000000ff0e00728c */ /* 0x000fe4000bf45270 */
[----:B------:R-:W-:-:S09]  /*0d20*/  UISETP.GE.U32.AND UP1, UPT, UR7, 0x3, UPT ;  /* 0x000000030700788c */ /* 0x000fd2000bf26070 */
[----:B------:R-:W-:Y:S05]  /*0d30*/  BRA.U !UP1, `(.L_x_16) ;  /* 0x0000000109a07547 */ /* 0x000fea000b800000 */
[----:B------:R-:W0:Y:S01]  /*0d40*/  LDCU.64 UR18, c[0x0][0x380] ;  /* 0x00007000ff1277ac */ /* 0x000e220008000a00 */
[----:B------:R-:W-:-:S05]  /*0d50*/  VIADD R5, R3, UR5 ;  /* 0x0000000503057c36 */ /* 0x000fca0008000000 */
[C---:B------:R-:W-:Y:S02]  /*0d60*/  VIMNMX.RELU R4, PT, PT, R5.reuse, R16, PT ;  /* 0x0000001005047248 */ /* 0x040fe40003fe1100 */
[C-C-:B------:R-:W-:Y:S02]  /*0d70*/  VIADDMNMX.RELU R6, R5.reuse, 0x1, R16.reuse, PT ;  /* 0x0000000105067846 */ /* 0x140fe40003801110 */
[C-C-:B------:R-:W-:Y:S01]  /*0d80*/  VIADDMNMX.RELU R7, R5.reuse, 0x2, R16.reuse, PT ;  /* 0x0000000205077846 */ /* 0x140fe20003801110 */
[----:B------:R-:W-:Y:S01]  /*0d90*/  IMAD R4, R4, 0x3, RZ ;  /* 0x0000000304047824 */ /* 0x000fe200078e02ff */
[----:B------:R-:W-:Y:S01]  /*0da0*/  VIADDMNMX.RELU R5, R5, 0x3, R16, PT ;  /* 0x0000000305057846 */ /* 0x000fe20003801110 */
[----:B------:R-:W-:-:S04]  /*0db0*/  IMAD R6, R6, 0x3, RZ ;  /* 0x0000000306067824 */ /* 0x000fc800078e02ff */
[----:B------:R-:W-:Y:S01]  /*0dc0*/  IMAD R10, R5, 0x3, RZ ;  /* 0x00000003050a7824 */ /* 0x000fe200078e02ff */
[----:B0-----:R-:W-:Y:S01]  /*0dd0*/  IADD3 R8, P2, P3, R19, UR18, R4 ;  /* 0x0000001213087c10 */ /* 0x001fe2000fb5e004 */
[----:B------:R-:W-:Y:S01]  /*0de0*/  IMAD R4, R7, 0x3, RZ ;  /* 0x0000000307047824 */ /* 0x000fe200078e02ff */
[C---:B------:R-:W-:Y:S02]  /*0df0*/  IADD3 R6, P0, P1, R19.reuse, UR18, R6 ;  /* 0x0000001213067c10 */ /* 0x040fe4000f91e006 */
[C---:B------:R-:W-:Y:S02]  /*0e00*/  IADD3.X R9, PT, PT, R18.reuse, UR19, RZ, P2, P3 ;  /* 0x0000001312097c10 */ /* 0x040fe400097e64ff */
[C---:B------:R-:W-:Y:S02]  /*0e10*/  IADD3 R4, P3, P2, R19.reuse, UR18, R4 ;  /* 0x0000001213047c10 */ /* 0x040fe4000fa7e004 */
[----:B------:R-:W-:Y:S01]  /*0e20*/  IADD3.X R7, PT, PT, R18, UR19, RZ, P0, P1 ;  /* 0x0000001312077c10 */ /* 0x000fe200087e24ff */
[----:B------:R-:W2:Y:S01]  /*0e30*/  LDG.E.U8 R8, desc[UR12][R8.64] ;  /* 0x0000000c08087981 */ /* 0x000ea2000c1e1100 */
[----:B------:R-:W-:-:S02]  /*0e40*/  IADD3 R10, P0, P1, R19, UR18, R10 ;  /* 0x00000012130a7c10 */ /* 0x000fc4000f91e00a */
[C---:B------:R-:W-:Y:S01]  /*0e50*/  IADD3.X R5, PT, PT, R18.reuse, UR19, RZ, P3, P2 ;  /* 0x0000001312057c10 */ /* 0x040fe20009fe44ff */
[----:B------:R-:W3:Y:S01]  /*0e60*/  LDG.E.U8 R6, desc[UR12][R6.64] ;  /* 0x0000000c06067981 */ /* 0x000ee2000c1e1100 */
[----:B------:R-:W-:-:S03]  /*0e70*/  IADD3.X R11, PT, PT, R18, UR19, RZ, P0, P1 ;  /* 0x00000013120b7c10 */ /* 0x000fc600087e24ff */
[----:B------:R2:W4:Y:S04]  /*0e80*/  LDG.E.U8 R4, desc[UR12][R4.64] ;  /* 0x0000000c04047981 */ /* 0x000528000c1e1100 */
[----:B------:R-:W5:Y:S01]  /*0e90*/  LDG.E.U8 R10, desc[UR12][R10.64] ;  /* 0x0000000c0a0a7981 */ /* 0x000f62000c1e1100 */
[----:B------:R-:W-:Y:S01]  /*0ea0*/  UIADD3 UR7, UPT, UPT, UR9, UR5, URZ ;  /* 0x0000000509077290 */ /* 0x000fe2000fffe0ff */
[----:B------:R-:W-:Y:S01]  /*0eb0*/  UMOV UR10, 0x88 ;  /* 0x00000088000a7882 */ /* 0x000fe20000000000 */
[----:B------:R-:W-:Y:S02]  /*0ec0*/  UIADD3 UR8, UPT, UPT, UR9, UR5, URZ ;  /* 0x0000000509087290 */ /* 0x000fe4000fffe0ff */
[----:B------:R-:W-:Y:S02]  /*0ed0*/  ULEA UR7, UR7, UR10, 0x2 ;  /* 0x0000000a07077291 */ /* 0x000fe4000f8e10ff */
[----:B------:R-:W-:-:S02]  /*0ee0*/  USHF.L.U32 UR8, UR8, 0x2, URZ ;  /* 0x0000000208087899 */ /* 0x000fc400080006ff */
[----:B------:R-:W-:-:S08]  /*0ef0*/  UIADD3 UR5, UPT, UPT, UR5, 0x4, URZ ;  /* 0x0000000405057890 */ /* 0x000fd0000fffe0ff */
[----:B------:R-:W0:Y:S02]  /*0f00*/  LDCU UR7, c[0x3][UR7] ;  /* 0x00c00000070777ac */ /* 0x000e240008000800 */
[----:B------:R-:W1:Y:S01]  /*0f10*/  LDCU UR10, c[0x3][UR8+0x8c] ;  /* 0x00c01180080a77ac */ /* 0x000e620008000800 */
[----:B------:R-:W5:Y:S01]  /*0f20*/  LDCU UR15, c[0x3][UR8+0x90] ;  /* 0x00c01200080f77ac */ /* 0x000f620008000800 */
[----:B------:R-:W5:Y:S01]  /*0f30*/  LDCU UR8, c[0x3][UR8+0x94] ;  /* 0x00c01280080877ac */ /* 0x000f620008000800 */
[----:B--2---:R-:W-:Y:S02]  /*0f40*/  I2FP.F32.U32 R5, R8 ;  /* 0x0000000800057245 */ /* 0x004fe40000201000 */
[----:B---3--:R-:W-:-:S03]  /*0f50*/  I2FP.F32.U32 R6, R6 ;  /* 0x0000000600067245 */ /* 0x008fc60000201000 */
[----:B0-----:R-:W-:Y:S01]  /*0f60*/  FFMA R5, R5, UR7, R20 ;  /* 0x0000000705057c23 */ /* 0x001fe20008000014 */
[----:B----4-:R-:W-:-:S03]  /*0f70*/  I2FP.F32.U32 R4, R4 ;  /* 0x0000000400047245 */ /* 0x010fc60000201000 */
[----:B-1----:R-:W-:Y:S01]  /*0f80*/  FFMA R5, R6, UR10, R5 ;  /* 0x0000000a06057c23 */ /* 0x002fe20008000005 */
[----:B-----5:R-:W-:-:S03]  /*0f90*/  I2FP.F32.U32 R7, R10 ;  /* 0x0000000a00077245 */ /* 0x020fc60000201000 */
[----:B------:R-:W-:-:S04]  /*0fa0*/  FFMA R4, R4, UR15, R5 ;  /* 0x0000000f04047c23 */ /* 0x000fc80008000005 */
[----:B------:R-:W-:-:S07]  /*0fb0*/  FFMA R20, R7, UR8, R4 ;  /* 0x0000000807147c23 */ /* 0x000fce0008000004 */
.L_x_16:
[----:B------:R-:W-:Y:S05]  /*0fc0*/  BRA.U !UP2, `(.L_x_15) ;  /* 0x000000010aa07547 */ /* 0x000fea000b800000 */
[----:B------:R-:W-:Y:S02]  /*0fd0*/  UISETP.NE.AND UP1, UPT, UR14, 0x1, UPT ;  /* 0x000000010e00788c */ /* 0x000fe4000bf25270 */
[----:B------:R-:W-:-:S07]  /*0fe0*/  ULOP3.LUT UP2, URZ, UR17, 0x1, URZ, 0xc0, !UPT ;  /* 0x0000000111ff7892 */ /* 0x000fce000f84c0ff */
[----:B------:R-:W-:Y:S05]  /*0ff0*/  BRA.U !UP1, `(.L_x_17) ;  /* 0x0000000109607547 */ /* 0x000fea000b800000 */
[----:B------:R-:W0:Y:S01]  /*1000*/  LDCU.64 UR16, c[0x0][0x380] ;  /* 0x00007000ff1077ac */ /* 0x000e220008000a00 */
[----:B------:R-:W-:-:S05]  /*1010*/  VIADD R5, R3, UR5 ;  /* 0x0000000503057c36 */ /* 0x000fca0008000000 */
[C---:B------:R-:W-:Y:S02]  /*1020*/  VIMNMX.RELU R4, PT, PT, R5.reuse, R16, PT ;  /* 0x0000001005047248 */ /* 0x040fe40003fe1100 */
[----:B------:R-:W-:-:S03]  /*1030*/  VIADDMNMX.RELU R5, R5, 0x1, R16, PT ;  /* 0x0000000105057846 */ /* 0x000fc60003801110 */
[----:B------:R-:W-:Y:S02]  /*1040*/  IMAD R4, R4, 0x3, RZ ;  /* 0x0000000304047824 */ /* 0x000fe400078e02ff */
[----:B------:R-:W-:-:S03]  /*1050*/  IMAD R6, R5, 0x3, RZ ;  /* 0x0000000305067824 */ /* 0x000fc600078e02ff */
[C---:B0-----:R-:W-:Y:S02]  /*1060*/  IADD3 R4, P0, P1, R19.reuse, UR16, R4 ;  /* 0x0000001013047c10 */ /* 0x041fe4000f91e004 */
[----:B------:R-:W-:Y:S02]  /*1070*/  IADD3 R6, P2, P3, R19, UR16, R6 ;  /* 0x0000001013067c10 */ /* 0x000fe4000fb5e006 */
[C---:B------:R-:W-:Y:S02]  /*1080*/  IADD3.X R5, PT, PT, R18.reuse, UR17, RZ, P0, P1 ;  /* 0x0000001112057c10 */ /* 0x040fe400087e24ff */
[----:B------:R-:W-:-:S03]  /*1090*/  IADD3.X R7, PT, PT, R18, UR17, RZ, P2, P3 ;  /* 0x0000001112077c10 */ /* 0x000fc600097e64ff */
[----:B------:R-:W2:Y:S04]  /*10a0*/  LDG.E.U8 R4, desc[UR12][R4.64] ;  /* 0x0000000c04047981 */ /* 0x000ea8000c1e1100 */
[----:B------:R-:W3:Y:S01]  /*10b0*/  LDG.E.U8 R6, desc[UR12][R6.64] ;  /* 0x0000000c06067981 */ /* 0x000ee2000c1e1100 */
        /* <DEDUP_REMOVED lines=8> */
[----:B--2---:R-:W-:Y:S02]  /*1140*/  I2FP.F32.U32 R9, R4 ;  /* 0x0000000400097245 */ /* 0x004fe40000201000 */
[----:B---3--:R-:W-:-:S03]  /*1150*/  I2FP.F32.U32 R4, R6 ;  /* 0x0000000600047245 */ /* 0x008fc60000201000 */
[----:B0-----:R-:W-:-:S04]  /*1160*/  FFMA R9, R9, UR7, R20 ;  /* 0x0000000709097c23 */ /* 0x001fc80008000014 */
[----:B-1----:R-:W-:-:S07]  /*1170*/  FFMA R20, R4, UR10, R9 ;  /* 0x0000000a04147c23 */ /* 0x002fce0008000009 */
.L_x_17:
[----:B------:R-:W-:Y:S05]  /*1180*/  BRA.U !UP2, `(.L_x_15) ;  /* 0x000000010a307547 */ /* 0x000fea000b800000 */
[----:B------:R-:W0:Y:S01]  /*1190*/  LDCU.64 UR16, c[0x0][0x380] ;  /* 0x00007000ff1077ac */ /* 0x000e220008000a00 */
[----:B------:R-:W-:-:S05]  /*11a0*/  VIADDMNMX.RELU R4, R3, UR5, R16, PT ;  /* 0x0000000503047c46 */ /* 0x000fca000b801110 */
[----:B------:R-:W-:-:S05]  /*11b0*/  IMAD R4, R4, 0x3, RZ ;  /* 0x0000000304047824 */ /* 0x000fca00078e02ff */
[----:B0-----:R-:W-:-:S04]  /*11c0*/  IADD3 R4, P0, P1, R19, UR16, R4 ;  /* 0x0000001013047c10 */ /* 0x001fc8000f91e004 */
[----:B------:R-:W-:-:S05]  /*11d0*/  IADD3.X R5, PT, PT, R18, UR17, RZ, P0, P1 ;  /* 0x0000001112057c10 */ /* 0x000fca00087e24ff */
[----:B------:R-:W2:Y:S01]  /*11e0*/  LDG.E.U8 R4, desc[UR12][R4.64] ;  /* 0x0000000c04047981 */ /* 0x000ea2000c1e1100 */
[----:B------:R-:W-:Y:S01]  /*11f0*/  UIADD3 UR5, UPT, UPT, UR9, UR5, URZ ;  /* 0x0000000509057290 */ /* 0x000fe2000fffe0ff */
[----:B------:R-:W-:-:S03]  /*1200*/  UMOV UR7, 0x88 ;  /* 0x0000008800077882 */ /* 0x000fc60000000000 */
[----:B------:R-:W-:-:S12]  /*1210*/  ULEA UR5, UR5, UR7, 0x2 ;  /* 0x0000000705057291 */ /* 0x000fd8000f8e10ff */
[----:B------:R-:W0:Y:S01]  /*1220*/  LDCU UR5, c[0x3][UR5] ;  /* 0x00c00000050577ac */ /* 0x000e220008000800 */
[----:B--2---:R-:W-:-:S05]  /*1230*/  I2FP.F32.U32 R7, R4 ;  /* 0x0000000400077245 */ /* 0x004fca0000201000 */
[----:B0-----:R-:W-:-:S07]  /*1240*/  FFMA R20, R7, UR5, R20 ;  /* 0x0000000507147c23 */ /* 0x001fce0008000014 */
.L_x_15:
[----:B------:R-:W-:Y:S05]  /*1250*/  BRA.U UP0, `(.L_x_18) ;  /* 0xfffffff500487547 */ /* 0x000fea000b83ffff */
[----:B------:R-:W0:Y:S01]  /*1260*/  LDCU.64 UR4, c[0x0][0x390] ;  /* 0x00007200ff0477ac */ /* 0x000e220008000a00 */
[----:B------:R-:W-:-:S04]  /*1270*/  FMNMX R20, R20, 255, PT ;  /* 0x437f000014147809 */ /* 0x000fc80003800000 */
[----:B------:R-:W-:-:S04]  /*1280*/  FMNMX R20, RZ, R20, !PT ;  /* 0x00000014ff147209 */ /* 0x000fc80007800000 */
[----:B------:R-:W1:Y:S01]  /*1290*/  F2I.U32.TRUNC.NTZ R7, R20 ;  /* 0x0000001400077305 */ /* 0x000e62000020f000 */
[----:B0-----:R-:W-:Y:S01]  /*12a0*/  IADD3 R4, P0, P1, R0, UR4, R17 ;  /* 0x0000000400047c10 */ /* 0x001fe2000f91e011 */
[----:B------:R-:W-:-:S03]  /*12b0*/  VIADD R17, R17, 0x1 ;  /* 0x0000000111117836 */ /* 0x000fc60000000000 */
[----:B------:R-:W-:Y:S02]  /*12c0*/  IADD3.X R5, PT, PT, R2, UR5, RZ, P0, P1 ;  /* 0x0000000502057c10 */ /* 0x000fe400087e24ff */
[----:B------:R-:W-:-:S03]  /*12d0*/  ISETP.NE.AND P0, PT, R17, 0x3, PT ;  /* 0x000000031100780c */ /* 0x000fc60003f05270 */
[----:B-1----:R0:W-:Y:S10]  /*12e0*/  STG.E.U8 desc[UR12][R4.64], R7 ;  /* 0x0000000704007986 */ /* 0x0021f4000c10110c */
[----:B------:R-:W-:Y:S05]  /*12f0*/  @!P0 EXIT ;  /* 0x000000000000894d */ /* 0x000fea0003800000 */
[----:B------:R-:W-:Y:S05]  /*1300*/  BRA `(.L_x_19) ;  /* 0xfffffff400147947 */ /* 0x000fea000383ffff */
.L_x_10:
[----:B------:R-:W0:Y:S01]  /*1310*/  LDCU UR5, c[0x0][0x388] ;  /* 0x00007100ff0577ac */ /* 0x000e220008000800 */
[C---:B------:R-:W-:Y:S01]  /*1320*/  VIMNMX.RELU R4, PT, PT, R3.reuse, R16, PT ;  /* 0x0000001003047248 */ /* 0x040fe20003fe1100 */
[----:B------:R-:W-:Y:S01]  /*1330*/  IMAD.MOV.U32 R13, RZ, RZ, RZ ;  /* 0x000000ffff0d7224 */ /* 0x000fe200078e00ff */
[C-C-:B------:R-:W-:Y:S01]  /*1340*/  VIADDMNMX.RELU R5, R3.reuse, 0x1, R16.reuse, PT ;  /* 0x0000000103057846 */ /* 0x140fe20003801110 */
[----:B------:R-:W1:Y:S01]  /*1350*/  LDCU UR4, c[0x3][0x24] ;  /* 0x00c00480ff0477ac */ /* 0x000e620008000800 */
[C-C-:B------:R-:W-:Y:S02]  /*1360*/  VIADDMNMX.RELU R8, R3.reuse, 0x2, R16.reuse, PT ;  /* 0x0000000203087846 */ /* 0x140fe40003801110 */
[----:B------:R-:W-:Y:S01]  /*1370*/  VIMNMX.RELU R9, PT, PT, R14, R15, PT ;  /* 0x0000000f0e097248 */ /* 0x000fe20003fe1100 */
[----:B------:R-:W2:Y:S01]  /*1380*/  LDCU.64 UR32, c[0x0][0x380] ;  /* 0x00007000ff2077ac */ /* 0x000ea20008000a00 */
[C-C-:B------:R-:W-:Y:S02]  /*1390*/  VIADDMNMX.RELU R6, R3.reuse, 0x3, R16.reuse, PT ;  /* 0x0000000303067846 */ /* 0x140fe40003801110 */
[----:B------:R-:W-:Y:S01]  /*13a0*/  VIADDMNMX.RELU R7, R3, 0x4, R16, PT ;  /* 0x0000000403077846 */ /* 0x000fe20003801110 */
[----:B------:R-:W-:Y:S01]  /*13b0*/  IMAD R3, R4, 0x3, RZ ;  /* 0x0000000304037824 */ /* 0x000fe200078e02ff */
[C-C-:B------:R-:W-:Y:S01]  /*13c0*/  VIADDMNMX.RELU R10, R14.reuse, 0x1, R15.reuse, PT ;  /* 0x000000010e0a7846 */ /* 0x140fe2000380110f */
[----:B------:R-:W-:Y:S01]  /*13d0*/  IMAD R4, R5, 0x3, RZ ;  /* 0x0000000305047824 */ /* 0x000fe200078e02ff */
[--C-:B------:R-:W-:Y:S01]  /*13e0*/  VIADDMNMX.RELU R16, R14, 0x2, R15.reuse, PT ;  /* 0x000000020e107846 */ /* 0x100fe2000380110f */
[----:B------:R-:W-:Y:S01]  /*13f0*/  IMAD R5, R8, 0x3, RZ ;  /* 0x0000000308057824 */ /* 0x000fe200078e02ff */
[C-C-:B------:R-:W-:Y:S01]  /*1400*/  VIADDMNMX.RELU R11, R14.reuse, 0x3, R15.reuse, PT ;  /* 0x000000030e0b7846 */ /* 0x140fe2000380110f */
[----:B0-----:R-:W-:Y:S01]  /*1410*/  IMAD R8, R9, UR5, RZ ;  /* 0x0000000509087c24 */ /* 0x001fe2000f8e02ff */
[----:B------:R-:W-:Y:S01]  /*1420*/  VIADDMNMX.RELU R12, R14, 0x4, R15, PT ;  /* 0x000000040e0c7846 */ /* 0x000fe2000380110f */
[----:B------:R-:W-:Y:S01]  /*1430*/  IMAD R9, R10, UR5, RZ ;  /* 0x000000050a097c24 */ /* 0x000fe2000f8e02ff */
[----:B------:R-:W0:Y:S01]  /*1440*/  LDCU.64 UR34, c[0x0][0x390] ;  /* 0x00007200ff2277ac */ /* 0x000e220008000a00 */
[----:B------:R-:W-:-:S02]  /*1450*/  IMAD R6, R6, 0x3, RZ ;  /* 0x0000000306067824 */ /* 0x000fc400078e02ff */
[----:B------:R-:W-:Y:S01]  /*1460*/  IMAD R7, R7, 0x3, RZ ;  /* 0x0000000307077824 */ /* 0x000fe200078e02ff */
[----:B------:R-:W3:Y:S01]  /*1470*/  LDCU.64 UR6, c[0x3][0x28] ;  /* 0x00c00500ff0677ac */ /* 0x000ee20008000a00 */
[----:B------:R-:W-:Y:S02]  /*1480*/  IMAD R10, R16, UR5, RZ ;  /* 0x00000005100a7c24 */ /* 0x000fe4000f8e02ff */
[----:B------:R-:W-:Y:S01]  /*1490*/  IMAD R11, R11, UR5, RZ ;  /* 0x000000050b0b7c24 */ /* 0x000fe2000f8e02ff */
[----:B------:R-:W4:Y:S01]  /*14a0*/  LDCU.64 UR14, c[0x3][0x80] ;  /* 0x00c01000ff0e77ac */ /* 0x000f220008000a00 */
[----:B------:R-:W-:Y:S01]  /*14b0*/  IMAD R12, R12, UR5, RZ ;  /* 0x000000050c0c7c24 */ /* 0x000fe2000f8e02ff */
[----:B------:R-:W0:Y:S01]  /*14c0*/  LDCU.128 UR8, c[0x3][0x30] ;  /* 0x00c00600ff0877ac */ /* 0x000e220008000c00 */
[----:B------:R-:W0:Y:S01]  /*14d0*/  LDCU.128 UR16, c[0x3][0x40] ;  /* 0x00c00800ff1077ac */ /* 0x000e220008000c00 */
[----:B------:R-:W0:Y:S01]  /*14e0*/  LDCU.128 UR20, c[0x3][0x50] ;  /* 0x00c00a00ff1477ac */ /* 0x000e220008000c00 */
[----:B------:R-:W0:Y:S01]  /*14f0*/  LDCU.128 UR24, c[0x3][0x60] ;  /* 0x00c00c00ff1877ac */ /* 0x000e220008000c00 */
[----:B-12---:R-:W0:Y:S02]  /*1500*/  LDCU.128 UR28, c[0x3][0x70] ;  /* 0x00c00e00ff1c77ac */ /* 0x006e240008000c00 */
.L_x_20:
[----:B------:R-:W-:-:S04]  /*1510*/  IADD3 R28, P0, PT, R8, R13, RZ ;  /* 0x0000000d081c7210 */ /* 0x000fc80007f1e0ff */
[----:B------:R-:W-:Y:S02]  /*1520*/  LEA.HI.X.SX32 R24, R8, RZ, 0x1, P0 ;  /* 0x000000ff08187211 */ /* 0x000fe400000f0eff */
[C---:B------:R-:W-:Y:S02]  /*1530*/  IADD3 R18, P0, P1, R28.reuse, UR32, R3 ;  /* 0x000000201c127c10 */ /* 0x040fe4000f91e003 */
[----:B------:R-:W-:Y:S02]  /*1540*/  IADD3 R22, P2, P3, R28, UR32, R4 ;  /* 0x000000201c167c10 */ /* 0x000fe4000fb5e004 */
[C---:B------:R-:W-:Y:S02]  /*1550*/  IADD3.X R19, PT, PT, R24.reuse, UR33, RZ, P0, P1 ;  /* 0x0000002118137c10 */ /* 0x040fe400087e24ff */
[----:B------:R-:W-:-:S03]  /*1560*/  IADD3.X R23, PT, PT, R24, UR33, RZ, P2, P3 ;  /* 0x0000002118177c10 */ /* 0x000fc600097e64ff */
[----:B0-----:R1:W2:Y:S01]  /*1570*/  LDG.E.U8 R14, desc[UR12][R18.64] ;  /* 0x0000000c120e7981 */ /* 0x0012a2000c1e1100 */
[----:B------:R-:W-:-:S03]  /*1580*/  IADD3 R20, P0, P1, R28, UR32, R5 ;  /* 0x000000201c147c10 */ /* 0x000fc6000f91e005 */
[----:B------:R5:W3:Y:S01]  /*1590*/  LDG.E.U8 R15, desc[UR12][R22.64] ;  /* 0x0000000c160f7981 */ /* 0x000ae2000c1e1100 */
[----:B------:R-:W-:Y:S02]  /*15a0*/  IADD3.X R21, PT, PT, R24, UR33, RZ, P0, P1 ;  /* 0x0000002118157c10 */ /* 0x000fe400087e24ff */
[----:B------:R-:W-:-:S03]  /*15b0*/  IADD3 R16, P0, P1, R28, UR32, R6 ;  /* 0x000000201c107c10 */ /* 0x000fc6000f91e006 */
[----:B------:R-:W4:Y:S01]  /*15c0*/  LDG.E.U8 R20, desc[UR12][R20.64] ;  /* 0x0000000c14147981 */ /* 0x000f22000c1e1100 */
[----:B------:R-:W-:Y:S02]  /*15d0*/  IADD3.X R17, PT, PT, R24, UR33, RZ, P0, P1 ;  /* 0x0000002118117c10 */ /* 0x000fe400087e24ff */
[----:B------:R-:W-:-:S03]  /*15e0*/  IADD3 R28, P0, P1, R28, UR32, R7 ;  /* 0x000000201c1c7c10 */ /* 0x000fc6000f91e007 */
[----:B------:R-:W4:Y:S01]  /*15f0*/  LDG.E.U8 R16, desc[UR12][R16.64] ;  /* 0x0000000c10107981 */ /* 0x000f22000c1e1100 */
[----:B------:R-:W-:-:S05]  /*1600*/  IADD3.X R29, PT, PT, R24, UR33, RZ, P0, P1 ;  /* 0x00000021181d7c10 */ /* 0x000fca00087e24ff */
[----:B------:R-:W4:Y:S01]  /*1610*/  LDG.E.U8 R27, desc[UR12][R28.64] ;  /* 0x0000000c1c1b7981 */ /* 0x000f22000c1e1100 */
[----:B-1----:R-:W-:-:S04]  /*1620*/  IADD3 R18, P0, PT, R9, R13, RZ ;  /* 0x0000000d09127210 */ /* 0x002fc80007f1e0ff */
[----:B------:R-:W-:Y:S02]  /*1630*/  LEA.HI.X.SX32 R19, R9, RZ, 0x1, P0 ;  /* 0x000000ff09137211 */ /* 0x000fe400000f0eff */
[C---:B------:R-:W-:Y:S02]  /*1640*/  IADD3 R24, P0, P1, R18.reuse, UR32, R3 ;  /* 0x0000002012187c10 */ /* 0x040fe4000f91e003 */
[----:B-----5:R-:W-:Y:S02]  /*1650*/  IADD3 R22, P2, P3, R18, UR32, R4 ;  /* 0x0000002012167c10 */ /* 0x020fe4000fb5e004 */
[C---:B------:R-:W-:Y:S02]  /*1660*/  IADD3.X R25, PT, PT, R19.reuse, UR33, RZ, P0, P1 ;  /* 0x0000002113197c10 */ /* 0x040fe400087e24ff */
[----:B------:R-:W-:-:S03]  /*1670*/  IADD3.X R23, PT, PT, R19, UR33, RZ, P2, P3 ;  /* 0x0000002113177c10 */ /* 0x000fc600097e64ff */
[----:B------:R1:W5:Y:S04]  /*1680*/  LDG.E.U8 R17, desc[UR12][R24.64] ;  /* 0x0000000c18117981 */ /* 0x000368000c1e1100 */
[----:B------:R-:W5:Y:S01]  /*1690*/  LDG.E.U8 R26, desc[UR12][R22.64] ;  /* 0x0000000c161a7981 */ /* 0x000f62000c1e1100 */
[----:B-1----:R-:W-:-:S04]  /*16a0*/  IADD3 R24, P0, P1, R18, UR32, R5 ;  /* 0x0000002012187c10 */ /* 0x002fc8000f91e005 */
[----:B------:R-:W-:-:S05]  /*16b0*/  IADD3.X R25, PT, PT, R19, UR33, RZ, P0, P1 ;  /* 0x0000002113197c10 */ /* 0x000fca00087e24ff */
[----:B------:R3:W5:Y:S01]  /*16c0*/  LDG.E.U8 R22, desc[UR12][R24.64] ;  /* 0x0000000c18167981 */ /* 0x000762000c1e1100 */
[----:B------:R-:W-:-:S04]  /*16d0*/  IADD3 R28, P0, P1, R18, UR32, R6 ;  /* 0x00000020121c7c10 */ /* 0x000fc8000f91e006 */
[----:B------:R-:W-:Y:S02]  /*16e0*/  IADD3.X R29, PT, PT, R19, UR33, RZ, P0, P1 ;  /* 0x00000021131d7c10 */ /* 0x000fe400087e24ff */
[----:B------:R-:W-:-:S03]  /*16f0*/  IADD3 R18, P0, P1, R18, UR32, R7 ;  /* 0x0000002012127c10 */ /* 0x000fc6000f91e007 */
[----:B------:R-:W5:Y:S01]  /*1700*/  LDG.E.U8 R23, desc[UR12][R28.64] ;  /* 0x0000000c1c177981 */ /* 0x000f62000c1e1100 */
[----:B------:R-:W-:-:S05]  /*1710*/  IADD3.X R19, PT, PT, R19, UR33, RZ, P0, P1 ;  /* 0x0000002113137c10 */ /* 0x000fca00087e24ff */
[----:B------:R1:W5:Y:S01]  /*1720*/  LDG.E.U8 R21, desc[UR12][R18.64] ;  /* 0x0000000c12157981 */ /* 0x000362000c1e1100 */
[----:B--2---:R-:W-:Y:S02]  /*1730*/  I2FP.F32.U32 R14, R14 ;  /* 0x0000000e000e7245 */ /* 0x004fe40000201000 */
[----:B---3--:R-:W-:-:S03]  /*1740*/  I2FP.F32.U32 R24, R15 ;  /* 0x0000000f00187245 */ /* 0x008fc60000201000 */
[----:B------:R-:W-:Y:S01]  /*1750*/  FFMA R15, R14, UR4, RZ ;  /* 0x000000040e0f7c23 */ /* 0x000fe200080000ff */
[----:B------:R-:W-:-:S03]  /*1760*/  IADD3 R14, P0, PT, R10, R13, RZ ;  /* 0x0000000d0a0e7210 */ /* 0x000fc60007f1e0ff */
[----:B-1----:R-:W-:Y:S01]  /*1770*/  FFMA R18, R24, UR6, R15 ;  /* 0x0000000618127c23 */ /* 0x002fe2000800000f */
[----:B------:R-:W-:Y:S02]  /*1780*/  LEA.HI.X.SX32 R15, R10, RZ, 0x1, P0 ;  /* 0x000000ff0a0f7211 */ /* 0x000fe400000f0eff */
[C---:B------:R-:W-:Y:S02]  /*1790*/  IADD3 R24, P0, P1, R14.reuse, UR32, R3 ;  /* 0x000000200e187c10 */ /* 0x040fe4000f91e003 */
[----:B----4-:R-:W-:Y:S02]  /*17a0*/  I2FP.F32.U32 R29, R20 ;  /* 0x00000014001d7245 */ /* 0x010fe40000201000 */
[----:B------:R-:W-:Y:S02]  /*17b0*/  IADD3.X R25, PT, PT, R15, UR33, RZ, P0, P1 ;  /* 0x000000210f197c10 */ /* 0x000fe400087e24ff */
[----:B------:R-:W-:Y:S01]  /*17c0*/  IADD3 R28, P0, P1, R14, UR32, R4 ;  /* 0x000000200e1c7c10 */ /* 0x000fe2000f91e004 */
[----:B------:R-:W-:-:S02]  /*17d0*/  FFMA R18, R29, UR7, R18 ;  /* 0x000000071d127c23 */ /* 0x000fc40008000012 */
[----:B------:R0:W2:Y:S01]  /*17e0*/  LDG.E.U8 R20, desc[UR12][R24.64] ;  /* 0x0000000c18147981 */ /* 0x0000a2000c1e1100 */
[----:B------:R-:W-:Y:S02]  /*17f0*/  IADD3.X R29, PT, PT, R15, UR33, RZ, P0, P1 ;  /* 0x000000210f1d7c10 */ /* 0x000fe400087e24ff */
[----:B------:R-:W-:-:S03]  /*1800*/  I2FP.F32.U32 R19, R16 ;  /* 0x0000001000137245 */ /* 0x000fc60000201000 */
[----:B------:R-:W3:Y:S02]  /*1810*/  LDG.E.U8 R16, desc[UR12][R28.64] ;  /* 0x0000000c1c107981 */ /* 0x000ee4000c1e1100 */
[----:B0-----:R-:W-:Y:S01]  /*1820*/  FFMA R24, R19, UR8, R18 ;  /* 0x0000000813187c23 */ /* 0x001fe20008000012 */
[----:B------:R-:W-:Y:S02]  /*1830*/  IADD3 R18, P0, P1, R14, UR32, R5 ;  /* 0x000000200e127c10 */ /* 0x000fe4000f91e005 */
[----:B------:R-:W-:Y:S02]  /*1840*/  I2FP.F32.U32 R25, R27 ;  /* 0x0000001b00197245 */ /* 0x000fe40000201000 */
[----:B------:R-:W-:-:S05]  /*1850*/  IADD3.X R19, PT, PT, R15, UR33, RZ, P0, P1 ;  /* 0x000000210f137c10 */ /* 0x000fca00087e24ff */
[----:B------:R0:W4:Y:S02]  /*1860*/  LDG.E.U8 R27, desc[UR12][R18.64] ;  /* 0x0000000c121b7981 */ /* 0x000124000c1e1100 */
[----:B0-----:R-:W-:Y:S01]  /*1870*/  FFMA R18, R25, UR9, R24 ;  /* 0x0000000919127c23 */ /* 0x001fe20008000018 */
[----:B------:R-:W-:-:S04]  /*1880*/  IADD3 R24, P0, P1, R14, UR32, R6 ;  /* 0x000000200e187c10 */ /* 0x000fc8000f91e006 */
[----:B------:R-:W-:-:S05]  /*1890*/  IADD3.X R25, PT, PT, R15, UR33, RZ, P0, P1 ;  /* 0x000000210f197c10 */ /* 0x000fca00087e24ff */
[----:B------:R0:W4:Y:S01]  /*18a0*/  LDG.E.U8 R29, desc[UR12][R24.64] ;  /* 0x0000000c181d7981 */ /* 0x000122000c1e1100 */
[----:B------:R-:W-:Y:S02]  /*18b0*/  IADD3 R14, P0, P1, R14, UR32, R7 ;  /* 0x000000200e0e7c10 */ /* 0x000fe4000f91e007 */
[----:B-----5:R-:W-:Y:S02]  /*18c0*/  I2FP.F32.U32 R17, R17 ;  /* 0x0000001100117245 */ /* 0x020fe40000201000 */
[----:B------:R-:W-:-:S03]  /*18d0*/  IADD3.X R15, PT, PT, R15, UR33, RZ, P0, P1 ;  /* 0x000000210f0f7c10 */ /* 0x000fc600087e24ff */
[----:B------:R-:W-:Y:S02]  /*18e0*/  FFMA R17, R17, UR10, R18 ;  /* 0x0000000a11117c23 */ /* 0x000fe40008000012 */
[----:B------:R1:W5:Y:S01]  /*18f0*/  LDG.E.U8 R28, desc[UR12][R14.64] ;  /* 0x0000000c0e1c7981 */ /* 0x000362000c1e1100 */
[----:B0-----:R-:W-:Y:S02]  /*1900*/  I2FP.F32.U32 R25, R22 ;  /* 0x0000001600197245 */ /* 0x001fe40000201000 */
[----:B-1----:R-:W-:Y:S02]  /*1910*/  I2FP.F32.U32 R14, R26 ;  /* 0x0000001a000e7245 */ /* 0x002fe40000201000 */
[----:B------:R-:W-:-:S03]  /*1920*/  IADD3 R26, P0, PT, R11, R13, RZ ;  /* 0x0000000d0b1a7210 */ /* 0x000fc60007f1e0ff */
[----:B------:R-:W-:Y:S01]  /*1930*/  FFMA R14, R14, UR11, R17 ;  /* 0x0000000b0e0e7c23 */ /* 0x000fe20008000011 */
[----:B------:R-:W-:Y:S02]  /*1940*/  LEA.HI.X.SX32 R17, R11, RZ, 0x1, P0 ;  /* 0x000000ff0b117211 */ /* 0x000fe400000f0eff */
[----:B------:R-:W-:Y:S01]  /*1950*/  IADD3 R18, P0, P1, R26, UR32, R3 ;  /* 0x000000201a127c10 */ /* 0x000fe2000f91e003 */
[----:B------:R-:W-:-:S03]  /*1960*/  FFMA R25, R25, UR16, R14 ;  /* 0x0000001019197c23 */ /* 0x000fc6000800000e */
[C---:B------:R-:W-:Y:S02]  /*1970*/  IADD3.X R19, PT, PT, R17.reuse, UR33, RZ, P0, P1 ;  /* 0x0000002111137c10 */ /* 0x040fe400087e24ff */
[----:B------:R-:W-:Y:S02]  /*1980*/  IADD3 R14, P0, P1, R26, UR32, R4 ;  /* 0x000000201a0e7c10 */ /* 0x000fe4000f91e004 */
[----:B------:R-:W-:Y:S01]  /*1990*/  I2FP.F32.U32 R24, R23 ;  /* 0x0000001700187245 */ /* 0x000fe20000201000 */
[----:B------:R-:W5:Y:S01]  /*19a0*/  LDG.E.U8 R22, desc[UR12][R18.64] ;  /* 0x0000000c12167981 */ /* 0x000f62000c1e1100 */
[----:B------:R-:W-:-:S05]  /*19b0*/  IADD3.X R15, PT, PT, R17, UR33, RZ, P0, P1 ;  /* 0x00000021110f7c10 */ /* 0x000fca00087e24ff */
[----:B------:R0:W5:Y:S01]  /*19c0*/  LDG.E.U8 R23, desc[UR12][R14.64] ;  /* 0x0000000c0e177981 */ /* 0x000162000c1e1100 */
[----:B------:R-:W-:Y:S01]  /*19d0*/  FFMA R24, R24, UR17, R25 ;  /* 0x0000001118187c23 */ /* 0x000fe20008000019 */
[----:B------:R-:W-:Y:S02]  /*19e0*/  I2FP.F32.U32 R21, R21 ;  /* 0x0000001500157245 */ /* 0x000fe40000201000 */
[----:B0-----:R-:W-:-:S04]  /*19f0*/  IADD3 R14, P0, P1, R26, UR32, R5 ;  /* 0x000000201a0e7c10 */ /* 0x001fc8000f91e005 */
[----:B------:R-:W-:Y:S02]  /*1a00*/  IADD3.X R15, PT, PT, R17, UR33, RZ, P0, P1 ;  /* 0x00000021110f7c10 */ /* 0x000fe400087e24ff */
[----:B------:R-:W-:Y:S01]  /*1a10*/  IADD3 R18, P0, P1, R26, UR32, R6 ;  /* 0x000000201a127c10 */ /* 0x000fe2000f91e006 */
[----:B------:R-:W-:Y:S02]  /*1a20*/  FFMA R21, R21, UR18, R24 ;  /* 0x0000001215157c23 */ /* 0x000fe40008000018 */
[----:B------:R-:W5:Y:S01]  /*1a30*/  LDG.E.U8 R25, desc[UR12][R14.64] ;  /* 0x0000000c0e197981 */ /* 0x000f62000c1e1100 */
[----:B------:R-:W-:-:S05]  /*1a40*/  IADD3.X R19, PT, PT, R17, UR33, RZ, P0, P1 ;  /* 0x0000002111137c10 */ /* 0x000fca00087e24ff */
[----:B------:R2:W5:Y:S02]  /*1a50*/  LDG.E.U8 R24, desc[UR12][R18.64] ;  /* 0x0000000c12187981 */ /* 0x000564000c1e1100 */
[----:B--2---:R-:W-:Y:S02]  /*1a60*/  I2FP.F32.U32 R18, R20 ;  /* 0x0000001400127245 */ /* 0x004fe40000201000 */
[----:B------:R-:W-:-:S03]  /*1a70*/  IADD3 R20, P0, P1, R26, UR32, R7 ;  /* 0x000000201a147c10 */ /* 0x000fc6000f91e007 */
[----:B------:R-:W-:Y:S01]  /*1a80*/  FFMA R18, R18, UR19, R21 ;  /* 0x0000001312127c23 */ /* 0x000fe20008000015 */
[----:B------:R-:W-:Y:S02]  /*1a90*/  IADD3.X R21, PT, PT, R17, UR33, RZ, P0, P1 ;  /* 0x0000002111157c10 */ /* 0x000fe400087e24ff */
[----:B---3--:R-:W-:Y:S02]  /*1aa0*/  I2FP.F32.U32 R17, R16 ;  /* 0x0000001000117245 */ /* 0x008fe40000201000 */
[C---:B------:R-:W-:Y:S01]  /*1ab0*/  IADD3 R16, P0, PT, R12.reuse, R13, RZ ;  /* 0x0000000d0c107210 */ /* 0x040fe20007f1e0ff */
[----:B------:R-:W2:Y:S02]  /*1ac0*/  LDG.E.U8 R26, desc[UR12][R20.64] ;  /* 0x0000000c141a7981 */ /* 0x000ea4000c1e1100 */
[----:B------:R-:W-:Y:S01]  /*1ad0*/  FFMA R18, R17, UR20, R18 ;  /* 0x0000001411127c23 */ /* 0x000fe20008000012 */
[----:B------:R-:W-:Y:S02]  /*1ae0*/  LEA.HI.X.SX32 R17, R12, RZ, 0x1, P0 ;  /* 0x000000ff0c117211 */ /* 0x000fe400000f0eff */
[----:B------:R-:W-:-:S04]  /*1af0*/  IADD3 R14, P0, P1, R16, UR32, R3 ;  /* 0x00000020100e7c10 */ /* 0x000fc8000f91e003 */
[----:B------:R-:W-:Y:S02]  /*1b00*/  IADD3.X R15, PT, PT, R17, UR33, RZ, P0, P1 ;  /* 0x00000021110f7c10 */ /* 0x000fe400087e24ff */
[----:B----4-:R-:W-:-:S03]  /*1b10*/  I2FP.F32.U32 R19, R27 ;  /* 0x0000001b00137245 */ /* 0x010fc60000201000 */
[----:B------:R0:W3:Y:S02]  /*1b20*/  LDG.E.U8 R27, desc[UR12][R14.64] ;  /* 0x0000000c0e1b7981 */ /* 0x0000e4000c1e1100 */
[----:B0-----:R-:W-:Y:S01]  /*1b30*/  FFMA R14, R19, UR21, R18 ;  /* 0x00000015130e7c23 */ /* 0x001fe20008000012 */
[----:B------:R-:W-:-:S04]  /*1b40*/  IADD3 R18, P0, P1, R16, UR32, R4 ;  /* 0x0000002010127c10 */ /* 0x000fc8000f91e004 */
[----:B------:R-:W-:Y:S02]  /*1b50*/  IADD3.X R19, PT, PT, R17, UR33, RZ, P0, P1 ;  /* 0x0000002111137c10 */ /* 0x000fe400087e24ff */
[----:B------:R-:W-:Y:S02]  /*1b60*/  I2FP.F32.U32 R29, R29 ;  /* 0x0000001d001d7245 */ /* 0x000fe40000201000 */
[C---:B------:R-:W-:Y:S01]  /*1b70*/  IADD3 R20, P0, P1, R16.reuse, UR32, R5 ;  /* 0x0000002010147c10 */ /* 0x040fe2000f91e005 */
[----:B------:R0:W4:Y:S02]  /*1b80*/  LDG.E.U8 R18, desc[UR12][R18.64] ;  /* 0x0000000c12127981 */ /* 0x000124000c1e1100 */
[----:B------:R-:W-:Y:S01]  /*1b90*/  FFMA R29, R29, UR22, R14 ;  /* 0x000000161d1d7c23 */ /* 0x000fe2000800000e */
[----:B------:R-:W-:Y:S02]  /*1ba0*/  IADD3.X R21, PT, PT, R17, UR33, RZ, P0, P1 ;  /* 0x0000002111157c10 */ /* 0x000fe400087e24ff */
[----:B------:R-:W-:-:S03]  /*1bb0*/  IADD3 R14, P0, P1, R16, UR32, R6 ;  /* 0x00000020100e7c10 */ /* 0x000fc6000f91e006 */
[----:B------:R-:W4:Y:S01]  /*1bc0*/  LDG.E.U8 R20, desc[UR12][R20.64] ;  /* 0x0000000c14147981 */ /* 0x000f22000c1e1100 */
[----:B------:R-:W-:Y:S02]  /*1bd0*/  IADD3.X R15, PT, PT, R17, UR33, RZ, P0, P1 ;  /* 0x00000021110f7c10 */ /* 0x000fe400087e24ff */
[----:B------:R-:W-:-:S03]  /*1be0*/  IADD3 R16, P0, P1, R16, UR32, R7 ;  /* 0x0000002010107c10 */ /* 0x000fc6000f91e007 */
[----:B------:R1:W4:Y:S01]  /*1bf0*/  LDG.E.U8 R14, desc[UR12][R14.64] ;  /* 0x0000000c0e0e7981 */ /* 0x000322000c1e1100 */
[----:B------:R-:W-:-:S05]  /*1c00*/  IADD3.X R17, PT, PT, R17, UR33, RZ, P0, P1 ;  /* 0x0000002111117c10 */ /* 0x000fca00087e24ff */
[----:B------:R-:W4:Y:S01]  /*1c10*/  LDG.E.U8 R16, desc[UR12][R16.64] ;  /* 0x0000000c10107981 */ /* 0x000f22000c1e1100 */
[----:B-----5:R-:W-:-:S05]  /*1c20*/  I2FP.F32.U32 R28, R28 ;  /* 0x0000001c001c7245 */ /* 0x020fca0000201000 */
[----:B------:R-:W-:Y:S01]  /*1c30*/  FFMA R28, R28, UR23, R29 ;  /* 0x000000171c1c7c23 */ /* 0x000fe2000800001d */
[----:B0-----:R-:W-:-:S05]  /*1c40*/  I2FP.F32.U32 R19, R22 ;  /* 0x0000001600137245 */ /* 0x001fca0000201000 */
[----:B------:R-:W-:Y:S01]  /*1c50*/  FFMA R19, R19, UR24, R28 ;  /* 0x0000001813137c23 */ /* 0x000fe2000800001c */
[----:B------:R-:W-:-:S05]  /*1c60*/  I2FP.F32.U32 R22, R23 ;  /* 0x0000001700167245 */ /* 0x000fca0000201000 */
[----:B------:R-:W-:Y:S01]  /*1c70*/  FFMA R19, R22, UR25, R19 ;  /* 0x0000001916137c23 */ /* 0x000fe20008000013 */
[----:B------:R-:W-:-:S05]  /*1c80*/  I2FP.F32.U32 R28, R25 ;  /* 0x00000019001c7245 */ /* 0x000fca0000201000 */
[----:B------:R-:W-:Y:S01]  /*1c90*/  FFMA R19, R28, UR26, R19 ;  /* 0x0000001a1c137c23 */ /* 0x000fe20008000013 */
[----:B------:R-:W-:-:S05]  /*1ca0*/  I2FP.F32.U32 R24, R24 ;  /* 0x0000001800187245 */ /* 0x000fca0000201000 */
[----:B------:R-:W-:Y:S01]  /*1cb0*/  FFMA R19, R24, UR27, R19 ;  /* 0x0000001b18137c23 */ /* 0x000fe20008000013 */
[----:B--2---:R-:W-:-:S05]  /*1cc0*/  I2FP.F32.U32 R26, R26 ;  /* 0x0000001a001a7245 */ /* 0x004fca0000201000 */
[----:B------:R-:W-:Y:S01]  /*1cd0*/  FFMA R26, R26, UR28, R19 ;  /* 0x0000001c1a1a7c23 */ /* 0x000fe20008000013 */
[----:B---3--:R-:W-:-:S05]  /*1ce0*/  I2FP.F32.U32 R27, R27 ;  /* 0x0000001b001b7245 */ /* 0x008fca0000201000 */
[----:B------:R-:W-:Y:S01]  /*1cf0*/  FFMA R27, R27, UR29, R26 ;  /* 0x0000001d1b1b7c23 */ /* 0x000fe2000800001a */
[----:B----4-:R-:W-:-:S05]  /*1d00*/  I2FP.F32.U32 R18, R18 ;  /* 0x0000001200127245 */ /* 0x010fca0000201000 */
[----:B------:R-:W-:Y:S01]  /*1d10*/  FFMA R18, R18, UR30, R27 ;  /* 0x0000001e12127c23 */ /* 0x000fe2000800001b */
[----:B-1----:R-:W-:-:S05]  /*1d20*/  I2FP.F32.U32 R15, R20 ;  /* 0x00000014000f7245 */ /* 0x002fca0000201000 */
[----:B------:R-:W-:Y:S01]  /*1d30*/  FFMA R15, R15, UR31, R18 ;  /* 0x0000001f0f0f7c23 */ /* 0x000fe20008000012 */
[----:B------:R-:W-:-:S05]  /*1d40*/  I2FP.F32.U32 R14, R14 ;  /* 0x0000000e000e7245 */ /* 0x000fca0000201000 */
[----:B------:R-:W-:Y:S01]  /*1d50*/  FFMA R14, R14, UR14, R15 ;  /* 0x0000000e0e0e7c23 */ /* 0x000fe2000800000f */
[----:B------:R-:W-:-:S05]  /*1d60*/  I2FP.F32.U32 R17, R16 ;  /* 0x0000001000117245 */ /* 0x000fca0000201000 */
[----:B------:R-:W-:-:S05]  /*1d70*/  FFMA R14, R17, UR15, R14 ;  /* 0x0000000f110e7c23 */ /* 0x000fca000800000e */
[----:B------:R-:W-:-:S04]  /*1d80*/  FMNMX R14, R14, 255, PT ;  /* 0x437f00000e0e7809 */ /* 0x000fc80003800000 */
[----:B------:R-:W-:Y:S02]  /*1d90*/  FMNMX R16, RZ, R14, !PT ;  /* 0x0000000eff107209 */ /* 0x000fe40007800000 */
[----:B------:R-:W-:Y:S01]  /*1da0*/  IADD3 R14, P0, P1, R0, UR34, R13 ;  /* 0x00000022000e7c10 */ /* 0x000fe2000f91e00d */
[----:B------:R-:W-:Y:S01]  /*1db0*/  VIADD R13, R13, 0x1 ;  /* 0x000000010d0d7836 */ /* 0x000fe20000000000 */
[----:B------:R-:W0:Y:S02]  /*1dc0*/  F2I.U32.TRUNC.NTZ R17, R16 ;  /* 0x0000001000117305 */ /* 0x000e24000020f000 */
[----:B------:R-:W-:Y:S02]  /*1dd0*/  IADD3.X R15, PT, PT, R2, UR35, RZ, P0, P1 ;  /* 0x00000023020f7c10 */ /* 0x000fe400087e24ff */
[----:B------:R-:W-:-:S03]  /*1de0*/  ISETP.NE.AND P0, PT, R13, 0x3, PT ;  /* 0x000000030d00780c */ /* 0x000fc60003f05270 */
[----:B0-----:R0:W-:Y:S10]  /*1df0*/  STG.E.U8 desc[UR12][R14.64], R17 ;  /* 0x000000110e007986 */ /* 0x0011f4000c10110c */
[----:B------:R-:W-:Y:S05]  /*1e00*/  @!P0 EXIT ;  /* 0x000000000000894d */ /* 0x000fea0003800000 */
[----:B------:R-:W-:Y:S05]  /*1e10*/  BRA `(.L_x_20) ;  /* 0xfffffff400bc7947 */ /* 0x000fea000383ffff */
.L_x_9:
[----:B------:R-:W0:Y:S02]  /*1e20*/  LDCU.64 UR4, c[0x0][0x390] ;  /* 0x00007200ff0477ac */ /* 0x000e240008000a00 */
[----:B0-----:R-:W-:-:S04]  /*1e30*/  IADD3 R4, P0, PT, R0, UR4, RZ ;  /* 0x0000000400047c10 */ /* 0x001fc8000ff1e0ff */
[----:B------:R-:W-:-:S05]  /*1e40*/  IADD3.X R5, PT, PT, R2, UR5, RZ, P0, !PT ;  /* 0x0000000502057c10 */ /* 0x000fca00087fe4ff */
[----:B------:R-:W-:Y:S04]  /*1e50*/  STG.E.U8 desc[UR12][R4.64], RZ ;  /* 0x000000ff04007986 */ /* 0x000fe8000c10110c */
[----:B------:R-:W-:Y:S04]  /*1e60*/  STG.E.U8 desc[UR12][R4.64+0x1], RZ ;  /* 0x000001ff04007986 */ /* 0x000fe8000c10110c */
[----:B------:R-:W-:Y:S01]  /*1e70*/  STG.E.U8 desc[UR12][R4.64+0x2], RZ ;  /* 0x000002ff04007986 */ /* 0x000fe2000c10110c */
[----:B------:R-:W-:Y:S05]  /*1e80*/  EXIT ;  /* 0x000000000000794d */ /* 0x000fea0003800000 */
.L_x_21:
        /* <DEDUP_REMOVED lines=15> */
.L_x_33:


//--------------------- .text._Z35nppiFilterGauss_8u_C1R_kernel_fixedPKhiPhiiii --------------------------
	.section	.text._Z35nppiFilterGauss_8u_C1R_kernel_fixedPKhiPhiiii,"ax",@progbits
	.align	128
        .global         _Z35nppiFilterGauss_8u_C1R_kernel_fixedPKhiPhiiii
        .type           _Z35nppiFilterGauss_8u_C1R_kernel_fixedPKhiPhiiii,@function
        .size           _Z35nppiFilterGauss_8u_C1R_kernel_fixedPKhiPhiiii,(.L_x_34 - _Z35nppiFilterGauss_8u_C1R_kernel_fixedPKhiPhiiii)
        .other          _Z35nppiFilterGauss_8u_C1R_kernel_fixedPKhiPhiiii,@"STO_CUDA_ENTRY STV_DEFAULT"
_Z35nppiFilterGauss_8u_C1R_kernel_fixedPKhiPhiiii:
.text._Z35nppiFilterGauss_8u_C1R_kernel_fixedPKhiPhiiii:
        /* <DEDUP_REMOVED lines=15> */
[----:B------:R-:W-:Y:S01]  /*00f0*/  IMAD.MOV.U32 R17, RZ, RZ, RZ ;  /* 0x000000ffff117224 */ /* 0x000fe200078e00ff */
[----:B------:R-:W1:Y:S01]  /*0100*/  LDCU.64 UR12, c[0x0][0x358] ;  /* 0x00006b00ff0c77ac */ /* 0x000e620008000a00 */
[----:B0-----:R-:W-:-:S09]  /*0110*/  UISETP.GE.AND UP0, UPT, UR6, 0x1, UPT ;  /* 0x000000010600788c */ /* 0x001fd2000bf06270 */
[----:B-1----:R-:W-:Y:S05]  /*0120*/  BRA.U !UP0, `(.L_x_22) ;  /* 0x00000019081c7547 */ /* 0x002fea000b800000 */
[----:B------:R-:W-:Y:S01]  /*0130*/  UISETP.NE.AND UP0, UPT, UR6, 0x5, UPT ;  /* 0x000000050600788c */ /* 0x000fe2000bf05270 */
[----:B------:R-:W-:Y:S01]  /*0140*/  VIADD R4, R9, 0xffffffff ;  /* 0xffffffff09047836 */ /* 0x000fe20000000000 */
[----:B------:R-:W-:Y:S01]  /*0150*/  USHF.R.U32.HI UR4, URZ, 0x1, UR6 ;  /* 0x00000001ff047899 */ /* 0x000fe20008011606 */
[----:B------:R-:W-:-:S05]  /*0160*/  VIADD R5, R7, 0xffffffff ;  /* 0xffffffff07057836 */ /* 0x000fca0000000000 */
[----:B------:R-:W-:Y:S02]  /*0170*/  VIADD R3, R2, -UR4 ;  /* 0x8000000402037c36 */ /* 0x000fe40008000000 */
[----:B------:R-:W-:Y:S01]  /*0180*/  VIADD R28, R0, -UR4 ;  /* 0x80000004001c7c36 */ /* 0x000fe20008000000 */
[----:B------:R-:W-:Y:S06]  /*0190*/  BRA.U !UP0, `(.L_x_23) ;  /* 0x0000000d08947547 */ /* 0x000fec000b800000 */
[----:B------:R-:W-:-:S09]  /*01a0*/  UISETP.NE.AND UP0, UPT, UR6, 0x3, UPT ;  /* 0x000000030600788c */ /* 0x000fd2000bf05270 */
[----:B------:R-:W-:Y:S05]  /*01b0*/  BRA.U UP0, `(.L_x_24) ;  /* 0x0000000100fc7547 */ /* 0x000fea000b800000 */
[----:B------:R-:W0:Y:S01]  /*01c0*/  LDCU UR4, c[0x0][0x388] ;  /* 0x00007100ff0477ac */ /* 0x000e220008000800 */
[C---:B------:R-:W-:Y:S02]  /*01d0*/  VIMNMX.RELU R6, PT, PT, R28.reuse, R5, PT ;  /* 0x000000051c067248 */ /* 0x040fe40003fe1100 */
[C---:B------:R-:W-:Y:S01]  /*01e0*/  VIMNMX.RELU R18, PT, PT, R3.reuse, R4, PT ;  /* 0x0000000403127248 */ /* 0x040fe20003fe1100 */
[----:B------:R-:W1:Y:S01]  /*01f0*/  LDCU.64 UR6, c[0x0][0x380] ;  /* 0x00007000ff0677ac */ /* 0x000e620008000a00 */
[C-C-:B------:R-:W-:Y:S02]  /*0200*/  VIADDMNMX.RELU R7, R28.reuse, 0x1, R5.reuse, PT ;  /* 0x000000011c077846 */ /* 0x140fe40003801105 */
[----:B------:R-:W-:Y:S01]  /*0210*/  VIADDMNMX.RELU R5, R28, 0x2, R5, PT ;  /* 0x000000021c057846 */ /* 0x000fe20003801105 */
[----:B------:R-:W2:Y:S01]  /*0220*/  LDCU.128 UR8, c[0x3][0x10] ;  /* 0x00c00200ff0877ac */ /* 0x000ea20008000c00 */
[----:B0-----:R-:W-:Y:S01]  /*0230*/  IMAD R21, R6, UR4, RZ ;  /* 0x0000000406157c24 */ /* 0x001fe2000f8e02ff */
[--C-:B------:R-:W-:Y:S01]  /*0240*/  VIADDMNMX.RELU R6, R3, 0x1, R4.reuse, PT ;  /* 0x0000000103067846 */ /* 0x100fe20003801104 */
[----:B------:R-:W-:Y:S01]  /*0250*/  IMAD R9, R7, UR4, RZ ;  /* 0x0000000407097c24 */ /* 0x000fe2000f8e02ff */
[----:B------:R-:W-:-:S02]  /*0260*/  VIADDMNMX.RELU R3, R3, 0x2, R4, PT ;  /* 0x0000000203037846 */ /* 0x000fc40003801104 */
[--C-:B------:R-:W-:Y:S02]  /*0270*/  SHF.R.S32.HI R8, RZ, 0x1f, R21.reuse ;  /* 0x0000001fff087819 */ /* 0x100fe40000011415 */
[--C-:B-1----:R-:W-:Y:S02]  /*0280*/  IADD3 R12, P0, P1, R18, UR6, R21.reuse ;  /* 0x00000006120c7c10 */ /* 0x102fe4000f91e015 */
[--C-:B------:R-:W-:Y:S02]  /*0290*/  IADD3 R16, P2, P3, R6, UR6, R21.reuse ;  /* 0x0000000606107c10 */ /* 0x100fe4000fb5e015 */
[--C-:B------:R-:W-:Y:S02]  /*02a0*/  IADD3.X R13, PT, PT, RZ, UR7, R8.reuse, P0, P1 ;  /* 0x00000007ff0d7c10 */ /* 0x100fe400087e2408 */
[----:B------:R-:W-:Y:S02]  /*02b0*/  IADD3 R20, P0, P1, R3, UR6, R21 ;  /* 0x0000000603147c10 */ /* 0x000fe4000f91e015 */
[----:B------:R-:W-:Y:S01]  /*02c0*/  IADD3.X R17, PT, PT, RZ, UR7, R8, P2, P3 ;  /* 0x00000007ff117c10 */ /* 0x000fe200097e6408 */
[----:B------:R0:W3:Y:S01]  /*02d0*/  LDG.E.U8 R7, desc[UR12][R12.64] ;  /* 0x0000000c0c077981 */ /* 0x0000e2000c1e1100 */
[----:B------:R-:W-:-:S02]  /*02e0*/  SHF.R.S32.HI R22, RZ, 0x1f, R9 ;  /* 0x0000001fff167819 */ /* 0x000fc40000011409 */
[--C-:B------:R-:W-:Y:S01]  /*02f0*/  IADD3 R10, P2, P3, R18, UR6, R9.reuse ;  /* 0x00000006120a7c10 */ /* 0x100fe2000fb5e009 */
[----:B------:R1:W4:Y:S01]  /*0300*/  LDG.E.U8 R15, desc[UR12][R16.64] ;  /* 0x0000000c100f7981 */ /* 0x000322000c1e1100 */
[----:B------:R-:W-:Y:S02]  /*0310*/  IADD3.X R21, PT, PT, RZ, UR7, R8, P0, P1 ;  /* 0x00000007ff157c10 */ /* 0x000fe400087e2408 */
[--C-:B------:R-:W-:Y:S02]  /*0320*/  IADD3 R8, P0, P1, R6, UR6, R9.reuse ;  /* 0x0000000606087c10 */ /* 0x100fe4000f91e009 */
[--C-:B------:R-:W-:Y:S01]  /*0330*/  IADD3.X R11, PT, PT, RZ, UR7, R22.reuse, P2, P3 ;  /* 0x00000007ff0b7c10 */ /* 0x100fe200097e6416 */
[----:B------:R-:W5:Y:S01]  /*0340*/  LDG.E.U8 R14, desc[UR12][R20.64] ;  /* 0x0000000c140e7981 */ /* 0x000f62000c1e1100 */
[----:B------:R-:W-:Y:S01]  /*0350*/  IMAD R19, R5, UR4, RZ ;  /* 0x0000000405137c24 */ /* 0x000fe2000f8e02ff */
[----:B------:R-:W-:Y:S02]  /*0360*/  IADD3 R4, P2, P3, R3, UR6, R9 ;  /* 0x0000000603047c10 */ /* 0x000fe4000fb5e009 */
[----:B------:R-:W-:Y:S01]  /*0370*/  IADD3.X R9, PT, PT, RZ, UR7, R22, P0, P1 ;  /* 0x00000007ff097c10 */ /* 0x000fe200087e2416 */
[----:B------:R-:W2:Y:S01]  /*0380*/  LDG.E.U8 R10, desc[UR12][R10.64] ;  /* 0x0000000c0a0a7981 */ /* 0x000ea2000c1e1100 */
[----:B0-----:R-:W-:-:S02]  /*0390*/  IADD3 R12, P0, P1, R18, UR6, R19 ;  /* 0x00000006120c7c10 */ /* 0x001fc4000f91e013 */
[--C-:B------:R-:W-:Y:S01]  /*03a0*/  SHF.R.S32.HI R23, RZ, 0x1f, R19.reuse ;  /* 0x0000001fff177819 */ /* 0x100fe20000011413 */
[----:B------:R-:W2:Y:S01]  /*03b0*/  LDG.E.U8 R8, desc[UR12][R8.64] ;  /* 0x0000000c08087981 */ /* 0x000ea2000c1e1100 */
[----:B------:R-:W-:Y:S02]  /*03c0*/  IADD3.X R5, PT, PT, RZ, UR7, R22, P2, P3 ;  /* 0x00000007ff057c10 */ /* 0x000fe400097e6416 */
[----:B-1----:R-:W-:Y:S02]  /*03d0*/  IADD3 R16, P2, P3, R6, UR6, R19 ;  /* 0x0000000606107c10 */ /* 0x002fe4000fb5e013 */
[----:B------:R-:W-:Y:S01]  /*03e0*/  IADD3.X R13, PT, PT, RZ, UR7, R23, P0, P1 ;  /* 0x00000007ff0d7c10 */ /* 0x000fe200087e2417 */
[----:B------:R-:W2:Y:S01]  /*03f0*/  LDG.E.U8 R4, desc[UR12][R4.64] ;  /* 0x0000000c04047981 */ /* 0x000ea2000c1e1100 */
[----:B------:R-:W-:Y:S02]  /*0400*/  IADD3 R18, P0, P1, R3, UR6, R19 ;  /* 0x0000000603127c10 */ /* 0x000fe4000f91e013 */
[--C-:B------:R-:W-:Y:S01]  /*0410*/  IADD3.X R17, PT, PT, RZ, UR7, R23.reuse, P2, P3 ;  /* 0x00000007ff117c10 */ /* 0x100fe200097e6417 */
[----:B------:R-:W2:Y:S01]  /*0420*/  LDG.E.U8 R12, desc[UR12][R12.64] ;  /* 0x0000000c0c0c7981 */ /* 0x000ea2000c1e1100 */
[----:B------:R-:W-:Y:S01]  /*0430*/  IADD3.X R19, PT, PT, RZ, UR7, R23, P0, P1 ;  /* 0x00000007ff137c10 */ /* 0x000fe200087e2417 */
[----:B------:R-:W0:Y:S02]  /*0440*/  LDCU.128 UR4, c[0x3][URZ] ;  /* 0x00c00000ff0477ac */ /* 0x000e240008000c00 */
[----:B------:R-:W2:Y:S04]  /*0450*/  LDG.E.U8 R16, desc[UR12][R16.64] ;  /* 0x0000000c10107981 */ /* 0x000ea8000c1e1100 */
[----:B------:R-:W2:Y:S01]  /*0460*/  LDG.E.U8 R18, desc[UR12][R18.64] ;  /* 0x0000000c12127981 */ /* 0x000ea2000c1e1100 */
[----:B---3--:R-:W-:-:S02]  /*0470*/  I2FP.F32.U32 R3, R7 ;  /* 0x0000000700037245 */ /* 0x008fc40000201000 */
[----:B----4-:R-:W-:-:S03]  /*0480*/  I2FP.F32.U32 R6, R15 ;  /* 0x0000000f00067245 */ /* 0x010fc60000201000 */
[----:B0-----:R-:W-:Y:S01]  /*0490*/  FFMA R3, R3, UR4, RZ ;  /* 0x0000000403037c23 */ /* 0x001fe200080000ff */
[----:B------:R-:W0:Y:S03]  /*04a0*/  LDCU UR4, c[0x3][0x20] ;  /* 0x00c00400ff0477ac */ /* 0x000e260008000800 */
[----:B------:R-:W-:Y:S01]  /*04b0*/  FFMA R3, R6, UR5, R3 ;  /* 0x0000000506037c23 */ /* 0x000fe20008000003 */
[----:B-----5:R-:W-:Y:S02]  /*04c0*/  I2FP.F32.U32 R14, R14 ;  /* 0x0000000e000e7245 */ /* 0x020fe40000201000 */
[----:B--2---:R-:W-:-:S03]  /*04d0*/  I2FP.F32.U32 R10, R10 ;  /* 0x0000000a000a7245 */ /* 0x004fc60000201000 */
[----:B------:R-:W-:Y:S01]  /*04e0*/  FFMA R3, R14, UR6, R3 ;  /* 0x000000060e037c23 */ /* 0x000fe20008000003 */
[----:B------:R-:W-:-:S03]  /*04f0*/  I2FP.F32.U32 R8, R8 ;  /* 0x0000000800087245 */ /* 0x000fc60000201000 */
[----:B------:R-:W-:-:S04]  /*0500*/  FFMA R3, R10, UR7, R3 ;  /* 0x000000070a037c23 */ /* 0x000fc80008000003 */
[----:B------:R-:W-:Y:S01]  /*0510*/  FFMA R3, R8, UR8, R3 ;  /* 0x0000000808037c23 */ /* 0x000fe20008000003 */
[----:B------:R-:W-:Y:S02]  /*0520*/  I2FP.F32.U32 R4, R4 ;  /* 0x0000000400047245 */ /* 0x000fe40000201000 */
[----:B------:R-:W-:-:S03]  /*0530*/  I2FP.F32.U32 R12, R12 ;  /* 0x0000000c000c7245 */ /* 0x000fc60000201000 */
[----:B------:R-:W-:Y:S01]  /*0540*/  FFMA R5, R4, UR9, R3 ;  /* 0x0000000904057c23 */ /* 0x000fe20008000003 */
[----:B------:R-:W-:-:S03]  /*0550*/  I2FP.F32.U32 R3, R16 ;  /* 0x0000001000037245 */ /* 0x000fc60000201000 */
[----:B------:R-:W-:Y:S01]  /*0560*/  FFMA R12, R12, UR10, R5 ;  /* 0x0000000a0c0c7c23 */ /* 0x000fe20008000005 */
[----:B------:R-:W-:-:S03]  /*0570*/  I2FP.F32.U32 R18, R18 ;  /* 0x0000001200127245 */ /* 0x000fc60000201000 */
[----:B------:R-:W-:-:S04]  /*0580*/  FFMA R3, R3, UR11, R12 ;  /* 0x0000000b03037c23 */ /* 0x000fc8000800000c */
[----:B0-----:R-:W-:Y:S01]  /*0590*/  FFMA R17, R18, UR4, R3 ;  /* 0x0000000412117c23 */ /* 0x001fe20008000003 */
[----:B------:R-:W-:Y:S06]  /*05a0*/  BRA `(.L_x_22) ;  /* 0x0000001000fc7947 */ /* 0x000fec0003800000 */
.L_x_24:
[----:B------:R-:W-:Y:S01]  /*05b0*/  ULOP3.LUT UR11, UR6, 0x7, URZ, 0xc0, !UPT ;  /* 0x00000007060b7892 */ /* 0x000fe2000f8ec0ff */
[----:B------:R-:W-:Y:S01]  /*05c0*/  IMAD.MOV.U32 R17, RZ, RZ, RZ ;  /* 0x000000ffff117224 */ /* 0x000fe200078e00ff */
[----:B------:R-:W-:Y:S02]  /*05d0*/  ULOP3.LUT UR14, UR6, 0x3, URZ, 0xc0, !UPT ;  /* 0x00000003060e7892 */ /* 0x000fe4000f8ec0ff */
[----:B------:R-:W-:Y:S02]  /*05e0*/  UIADD3 UR4, UPT, UPT, UR11, -0x1, URZ ;  /* 0xffffffff0b047890 */ /* 0x000fe4000fffe0ff */
[----:B------:R-:W-:Y:S02]  /*05f0*/  ULOP3.LUT UR6, UR6, 0x7ffffff8, URZ, 0xc0, !UPT ;  /* 0x7ffffff806067892 */ /* 0x000fe4000f8ec0ff */
[----:B------:R-:W-:-:S03]  /*0600*/  UISETP.GE.U32.AND UP0, UPT, UR4, 0x3, UPT ;  /* 0x000000030400788c */ /* 0x000fc6000bf06070 */
[----:B------:R-:W-:-:S08]  /*0610*/  UMOV UR4, URZ ;  /* 0x000000ff00047c82 */ /* 0x000fd00008000000 */
.L_x_30:
        /* <DEDUP_REMOVED lines=8> */
[----:B------:R-:W-:Y:S01]  /*06a0*/  SHF.R.S32.HI R21, RZ, 0x1f, R16 ;  /* 0x0000001fff157819 */ /* 0x000fe20000011410 */
[----:B------:R-:W-:Y:S01]  /*06b0*/  UISETP.NE.AND UP1, UPT, UR4, UR17, UPT ;  /* 0x000000110400728c */ /* 0x000fe2000bf25270 */
[----:B------:R-:W-:Y:S10]  /*06c0*/  BRA.U !UP2, `(.L_x_25) ;  /* 0x000000050a087547 */ /* 0x000ff4000b800000 */
[----:B------:R-:W0:Y:S01]  /*06d0*/  LDCU.64 UR18, c[0x0][0x380] ;  /* 0x00007000ff1277ac */ /* 0x000e220008000a00 */
[----:B------:R-:W-:-:S05]  /*06e0*/  UMOV UR5, URZ ;  /* 0x000000ff00057c82 */ /* 0x000fca0008000000 */
.L_x_26:
[----:B------:R-:W-:-:S05]  /*06f0*/  VIADD R13, R3, UR5 ;  /* 0x00000005030d7c36 */ /* 0x000fca0008000000 */
[C---:B------:R-:W-:Y:S02]  /*0700*/  VIMNMX.RELU R11, PT, PT, R13.reuse, R4, PT ;  /* 0x000000040d0b7248 */ /* 0x040fe40003fe1100 */
[----:B------:R-:W-:Y:S02]  /*0710*/  VIADDMNMX.RELU R23, R13, 0x1, R4, PT ;  /* 0x000000010d177846 */ /* 0x000fe40003801104 */
[----:B0-----:R-:W-:Y:S02]  /*0720*/  IADD3 R10, P0, P1, R11, UR18, R16 ;  /* 0x000000120b0a7c10 */ /* 0x001fe4000f91e010 */
[----:B------:R-:W-:Y:S02]  /*0730*/  VIADDMNMX.RELU R15, R13, 0x2, R4, PT ;  /* 0x000000020d0f7846 */ /* 0x000fe40003801104 */
[----:B------:R-:W-:Y:S02]  /*0740*/  IADD3 R22, P2, P3, R23, UR18, R16 ;  /* 0x0000001217167c10 */ /* 0x000fe4000fb5e010 */
[----:B------:R-:W-:-:S02]  /*0750*/  IADD3.X R11, PT, PT, RZ, UR19, R21, P0, P1 ;  /* 0x00000013ff0b7c10 */ /* 0x000fc400087e2415 */
[----:B------:R-:W-:Y:S02]  /*0760*/  IADD3 R14, P0, P1, R15, UR18, R16 ;  /* 0x000000120f0e7c10 */ /* 0x000fe4000f91e010 */
[--C-:B------:R-:W-:Y:S01]  /*0770*/  IADD3.X R23, PT, PT, RZ, UR19, R21.reuse, P2, P3 ;  /* 0x00000013ff177c10 */ /* 0x100fe200097e6415 */
[----:B------:R0:W2:Y:S01]  /*0780*/  LDG.E.U8 R18, desc[UR12][R10.64] ;  /* 0x0000000c0a127981 */ /* 0x0000a2000c1e1100 */
[----:B------:R-:W-:Y:S02]  /*0790*/  VIADDMNMX.RELU R7, R13, 0x3, R4, PT ;  /* 0x000000030d077846 */ /* 0x000fe40003801104 */
[--C-:B------:R-:W-:Y:S01]  /*07a0*/  IADD3.X R15, PT, PT, RZ, UR19, R21.reuse, P0, P1 ;  /* 0x00000013ff0f7c10 */ /* 0x100fe200087e2415 */
[----:B------:R-:W3:Y:S01]  /*07b0*/  LDG.E.U8 R19, desc[UR12][R22.64] ;  /* 0x0000000c16137981 */ /* 0x000ee2000c1e1100 */
[----:B------:R-:W-:Y:S02]  /*07c0*/  IADD3 R6, P0, P1, R7, UR18, R16 ;  /* 0x0000001207067c10 */ /* 0x000fe4000f91e010 */
[----:B------:R-:W-:Y:S01]  /*07d0*/  VIADDMNMX.RELU R9, R13, 0x4, R4, PT ;  /* 0x000000040d097846 */ /* 0x000fe20003801104 */
[----:B------:R1:W4:Y:S01]  /*07e0*/  LDG.E.U8 R20, desc[UR12][R14.64] ;  /* 0x0000000c0e147981 */ /* 0x000322000c1e1100 */
[----:B------:R-:W-:-:S02]  /*07f0*/  IADD3.X R7, PT, PT, RZ, UR19, R21, P0, P1 ;  /* 0x00000013ff077c10 */ /* 0x000fc400087e2415 */
[----:B------:R-:W-:Y:S02]  /*0800*/  VIADDMNMX.RELU R25, R13, 0x5, R4, PT ;  /* 0x000000050d197846 */ /* 0x000fe40003801104 */
[----:B------:R-:W-:Y:S01]  /*0810*/  IADD3 R8, P2, P3, R9, UR18, R16 ;  /* 0x0000001209087c10 */ /* 0x000fe2000fb5e010 */
[----:B------:R4:W5:Y:S01]  /*0820*/  LDG.E.U8 R6, desc[UR12][R6.64] ;  /* 0x0000000c06067981 */ /* 0x000962000c1e1100 */
[----:B------:R-:W-:Y:S02]  /*0830*/  VIADDMNMX.RELU R27, R13, 0x6, R4, PT ;  /* 0x000000060d1b7846 */ /* 0x000fe40003801104 */
[--C-:B0-----:R-:W-:Y:S02]  /*0840*/  IADD3 R10, P0, P1, R25, UR18, R16.reuse ;  /* 0x00000012190a7c10 */ /* 0x101fe4000f91e010 */
[----:B------:R-:W-:Y:S02]  /*0850*/  IADD3.X R9, PT, PT, RZ, UR19, R21, P2, P3 ;  /* 0x00000013ff097c10 */ /* 0x000fe400097e6415 */
[----:B------:R-:W-:-:S02]  /*0860*/  IADD3 R12, P2, P3, R27, UR18, R16 ;  /* 0x000000121b0c7c10 */ /* 0x000fc4000fb5e010 */
[--C-:B------:R-:W-:Y:S01]  /*0870*/  IADD3.X R11, PT, PT, RZ, UR19, R21.reuse, P0, P1 ;  /* 0x00000013ff0b7c10 */ /* 0x100fe200087e2415 */
[----:B------:R-:W5:Y:S01]  /*0880*/  LDG.E.U8 R8, desc[UR12][R8.64] ;  /* 0x0000000c08087981 */ /* 0x000f62000c1e1100 */
[----:B-1----:R-:W-:Y:S02]  /*0890*/  VIADDMNMX.RELU R15, R13, 0x7, R4, PT ;  /* 0x000000070d0f7846 */ /* 0x002fe40003801104 */
[----:B------:R-:W-:Y:S01]  /*08a0*/  IADD3.X R13, PT, PT, RZ, UR19, R21, P2, P3 ;  /* 0x00000013ff0d7c10 */ /* 0x000fe200097e6415 */
[----:B------:R-:W5:Y:S01]  /*08b0*/  LDG.E.U8 R10, desc[UR12][R10.64] ;  /* 0x0000000c0a0a7981 */ /* 0x000f62000c1e1100 */
[----:B------:R-:W-:-:S03]  /*08c0*/  IADD3 R14, P0, P1, R15, UR18, R16 ;  /* 0x000000120f0e7c10 */ /* 0x000fc6000f91e010 */
[----:B------:R-:W5:Y:S01]  /*08d0*/  LDG.E.U8 R12, desc[UR12][R12.64] ;  /* 0x0000000c0c0c7981 */ /* 0x000f62000c1e1100 */
[----:B------:R-:W-:-:S05]  /*08e0*/  IADD3.X R15, PT, PT, RZ, UR19, R21, P0, P1 ;  /* 0x00000013ff0f7c10 */ /* 0x000fca00087e2415 */
[----:B------:R-:W5:Y:S01]  /*08f0*/  LDG.E.U8 R14, desc[UR12][R14.64] ;  /* 0x0000000c0e0e7981 */ /* 0x000f62000c1e1100 */
[----:B------:R-:W-:Y:S01]  /*0900*/  UIADD3 UR7, UPT, UPT, UR9, UR5, URZ ;  /* 0x0000000509077290 */ /* 0x000fe2000fffe0ff */
[----:B------:R-:W-:-:S03]  /*0910*/  UMOV UR8, 0x88 ;  /* 0x0000008800087882 */ /* 0x000fc60000000000 */
[----:B------:R-:W-:-:S12]  /*0920*/  ULEA UR7, UR7, UR8, 0x2 ;  /* 0x0000000807077291 */ /* 0x000fd8000f8e10ff */
[----:B------:R-:W0:Y:S01]  /*0930*/  LDCU UR8, c[0x3][UR7] ;  /* 0x00c00000070877ac */ /* 0x000e220008000800 */
[----:B------:R-:W1:Y:S01]  /*0940*/  LDCU UR10, c[0x3][UR7+0x4] ;  /* 0x00c00080070a77ac */ /* 0x000e620008000800 */
[----:B------:R-:W1:Y:S01]  /*0950*/  LDCU UR15, c[0x3][UR7+0x8] ;  /* 0x00c00100070f77ac */ /* 0x000e620008000800 */
[----:B------:R-:W5:Y:S01]  /*0960*/  LDCU UR16, c[0x3][UR7+0xc] ;  /* 0x00c00180071077ac */ /* 0x000f620008000800 */
[----:B------:R-:W-:-:S04]  /*0970*/  UIADD3 UR5, UPT, UPT, UR5, 0x8, URZ ;  /* 0x0000000805057890 */ /* 0x000fc8000fffe0ff */
[----:B------:R-:W-:Y:S01]  /*0980*/  UISETP.NE.AND UP2, UPT, UR5, UR6, UPT ;  /* 0x000000060500728c */ /* 0x000fe2000bf45270 */
[----:B--2---:R-:W-:Y:S02]  /*0990*/  I2FP.F32.U32 R18, R18 ;  /* 0x0000001200127245 */ /* 0x004fe40000201000 */
[----:B---3--:R-:W-:-:S03]  /*09a0*/  I2FP.F32.U32 R19, R19 ;  /* 0x0000001300137245 */ /* 0x008fc60000201000 */
[----:B0-----:R-:W-:Y:S01]  /*09b0*/  FFMA R18, R18, UR8, R17 ;  /* 0x0000000812127c23 */ /* 0x001fe20008000011 */
[----:B------:R-:W0:Y:S01]  /*09c0*/  LDCU UR8, c[0x3][UR7+0x10] ;  /* 0x00c00200070877ac */ /* 0x000e220008000800 */
[----:B----4-:R-:W-:Y:S02]  /*09d0*/  I2FP.F32.U32 R7, R20 ;  /* 0x0000001400077245 */ /* 0x010fe40000201000 */
[----:B-1----:R-:W-:Y:S01]  /*09e0*/  FFMA R18, R19, UR10, R18 ;  /* 0x0000000a13127c23 */ /* 0x002fe20008000012 */
[----:B------:R-:W1:Y:S03]  /*09f0*/  LDCU UR10, c[0x3][UR7+0x14] ;  /* 0x00c00280070a77ac */ /* 0x000e660008000800 */
[----:B------:R-:W-:Y:S01]  /*0a00*/  FFMA R7, R7, UR15, R18 ;  /* 0x0000000f07077c23 */ /* 0x000fe20008000012 */
[----:B-----5:R-:W-:Y:S01]  /*0a10*/  I2FP.F32.U32 R6, R6 ;  /* 0x0000000600067245 */ /* 0x020fe20000201000 */
[----:B------:R-:W2:Y:S04]  /*0a20*/  LDCU UR15, c[0x3][UR7+0x18] ;  /* 0x00c00300070f77ac */ /* 0x000ea80008000800 */
[----:B------:R-:W-:Y:S01]  /*0a30*/  FFMA R6, R6, UR16, R7 ;  /* 0x0000001006067c23 */ /* 0x000fe20008000007 */
[----:B------:R-:W3:Y:S01]  /*0a40*/  LDCU UR7, c[0x3][UR7+0x1c] ;  /* 0x00c00380070777ac */ /* 0x000ee20008000800 */
[----:B------:R-:W-:-:S02]  /*0a50*/  I2FP.F32.U32 R7, R8 ;  /* 0x0000000800077245 */ /* 0x000fc40000201000 */
[----:B------:R-:W-:-:S03]  /*0a60*/  I2FP.F32.U32 R9, R10 ;  /* 0x0000000a00097245 */ /* 0x000fc60000201000 */
[----:B0-----:R-:W-:Y:S01]  /*0a70*/  FFMA R6, R7, UR8, R6 ;  /* 0x0000000807067c23 */ /* 0x001fe20008000006 */
[----:B------:R-:W-:-:S03]  /*0a80*/  I2FP.F32.U32 R7, R12 ;  /* 0x0000000c00077245 */ /* 0x000fc60000201000 */
[----:B-1----:R-:W-:-:S04]  /*0a90*/  FFMA R6, R9, UR10, R6 ;  /* 0x0000000a09067c23 */ /* 0x002fc80008000006 */
[----:B--2---:R-:W-:Y:S01]  /*0aa0*/  FFMA R6, R7, UR15, R6 ;  /* 0x0000000f07067c23 */ /* 0x004fe20008000006 */
[----:B------:R-:W-:-:S05]  /*0ab0*/  I2FP.F32.U32 R17, R14 ;  /* 0x0000000e00117245 */ /* 0x000fca0000201000 */
[----:B---3--:R-:W-:Y:S01]  /*0ac0*/  FFMA R17, R17, UR7, R6 ;  /* 0x0000000711117c23 */ /* 0x008fe20008000006 */
[----:B------:R-:W-:Y:S06]  /*0ad0*/  BRA.U UP2, `(.L_x_26) ;  /* 0xfffffffd02047547 */ /* 0x000fec000b83ffff */
[----:B------:R-:W-:-:S05]  /*0ae0*/  UMOV UR5, UR6 ;  /* 0x0000000600057c82 */ /* 0x000fca0008000000 */
.L_x_25:
[----:B------:R-:W-:-:S09]  /*0af0*/  UISETP.NE.AND UP2, UPT, UR11, URZ, UPT ;  /* 0x000000ff0b00728c */ /* 0x000fd2000bf45270 */
[----:B------:R-:W-:Y:S05]  /*0b00*/  BRA.U !UP2, `(.L_x_27) ;  /* 0x000000050a307547 */ /* 0x000fea000b800000 */
[----:B------:R-:W-:Y:S01]  /*0b10*/  UISETP.NE.AND UP2, UPT, UR14, URZ, UPT ;  /* 0x000000ff0e00728c */ /* 0x000fe2000bf45270 */
[----:B------:R-:W-:Y:S10]  /*0b20*/  BRA.U !UP0, `(.L_x_28) ;  /* 0x0000000108907547 */ /* 0x000ff4000b800000 */
[----:B------:R-:W0:Y:S01]  /*0b30*/  LDCU.64 UR18, c[0x0][0x380] ;  /* 0x00007000ff1277ac */ /* 0x000e220008000a00 */
[----:B------:R-:W-:-:S05]  /*0b40*/  VIADD R7, R3, UR5 ;  /* 0x0000000503077c36 */ /* 0x000fca0008000000 */
[C---:B------:R-:W-:Y:S02]  /*0b50*/  VIMNMX.RELU R11, PT, PT, R7.reuse, R4, PT ;  /* 0x00000004070b7248 */ /* 0x040fe40003fe1100 */
[C-C-:B------:R-:W-:Y:S02]  /*0b60*/  VIADDMNMX.RELU R9, R7.reuse, 0x1, R4.reuse, PT ;  /* 0x0000000107097846 */ /* 0x140fe40003801104 */
[----:B------:R-:W-:Y:S02]  /*0b70*/  VIADDMNMX.RELU R13, R7, 0x2, R4, PT ;  /* 0x00000002070d7846 */ /* 0x000fe40003801104 */
[--C-:B0-----:R-:W-:Y:S02]  /*0b80*/  IADD3 R10, P0, P1, R11, UR18, R16.reuse ;  /* 0x000000120b0a7c10 */ /* 0x101fe4000f91e010 */
[----:B------:R-:W-:Y:S02]  /*0b90*/  IADD3 R6, P2, P3, R9, UR18, R16 ;  /* 0x0000001209067c10 */ /* 0x000fe4000fb5e010 */
[----:B------:R-:W-:-:S02]  /*0ba0*/  IADD3.X R11, PT, PT, RZ, UR19, R21, P0, P1 ;  /* 0x00000013ff0b7c10 */ /* 0x000fc400087e2415 */
[----:B------:R-:W-:Y:S02]  /*0bb0*/  VIADDMNMX.RELU R9, R7, 0x3, R4, PT ;  /* 0x0000000307097846 */ /* 0x000fe40003801104 */
[--C-:B------:R-:W-:Y:S01]  /*0bc0*/  IADD3 R8, P0, P1, R13, UR18, R16.reuse ;  /* 0x000000120d087c10 */ /* 0x100fe2000f91e010 */
[----:B------:R-:W2:Y:S01]  /*0bd0*/  LDG.E.U8 R10, desc[UR12][R10.64] ;  /* 0x0000000c0a0a7981 */ /* 0x000ea2000c1e1100 */
[--C-:B------:R-:W-:Y:S02]  /*0be0*/  IADD3.X R7, PT, PT, RZ, UR19, R21.reuse, P2, P3 ;  /* 0x00000013ff077c10 */ /* 0x100fe400097e6415 */
[----:B------:R-:W-:Y:S02]  /*0bf0*/  IADD3 R12, P2, P3, R9, UR18, R16 ;  /* 0x00000012090c7c10 */ /* 0x000fe4000fb5e010 */
[--C-:B------:R-:W-:Y:S01]  /*0c00*/  IADD3.X R9, PT, PT, RZ, UR19, R21.reuse, P0, P1 ;  /* 0x00000013ff097c10 */ /* 0x100fe200087e2415 */
[----:B------:R-:W3:Y:S01]  /*0c10*/  LDG.E.U8 R6, desc[UR12][R6.64] ;  /* 0x0000000c06067981 */ /* 0x000ee2000c1e1100 */
[----:B------:R-:W-:-:S03]  /*0c20*/  IADD3.X R13, PT, PT, RZ, UR19, R21, P2, P3 ;  /* 0x00000013ff0d7c10 */ /* 0x000fc600097e6415 */
[----:B------:R-:W4:Y:S04]  /*0c30*/  LDG.E.U8 R8, desc[UR12][R8.64] ;  /* 0x0000000c08087981 */ /* 0x000f28000c1e1100 */
[----:B------:R-:W5:Y:S01]  /*0c40*/  LDG.E.U8 R12, desc[UR12][R12.64] ;  /* 0x0000000c0c0c7981 */ /* 0x000f62000c1e1100 */
[----:B------:R-:W-:Y:S01]  /*0c50*/  UIADD3 UR7, UPT, UPT, UR9, UR5, URZ ;  /* 0x0000000509077290 */ /* 0x000fe2000fffe0ff */
[----:B------:R-:W-:Y:S01]  /*0c60*/  UMOV UR10, 0x88 ;  /* 0x00000088000a7882 */ /* 0x000fe20000000000 */
[----:B------:R-:W-:Y:S02]  /*0c70*/  UIADD3 UR8, UPT, UPT, UR9, UR5, URZ ;  /* 0x0000000509087290 */ /* 0x000fe4000fffe0ff */
[----:B------:R-:W-:Y:S02]  /*0c80*/  ULEA UR7, UR7, UR10, 0x2 ;  /* 0x0000000a07077291 */ /* 0x000fe4000f8e10ff */
[----:B------:R-:W-:-:S10]  /*0c90*/  USHF.L.U32 UR8, UR8, 0x2, URZ ;  /* 0x0000000208087899 */ /* 0x000fd400080006ff */
[----:B------:R-:W0:Y:S02]  /*0ca0*/  LDCU UR7, c[0x3][UR7] ;  /* 0x00c00000070777ac */ /* 0x000e240008000800 */
[----:B------:R-:W1:Y:S01]  /*0cb0*/  LDCU UR10, c[0x3][UR8+0x8c] ;  /* 0x00c01180080a77ac */ /* 0x000e620008000800 */
[----:B------:R-:W5:Y:S01]  /*0cc0*/  LDCU UR15, c[0x3][UR8+0x90] ;  /* 0x00c01200080f77ac */ /* 0x000f620008000800 */
[----:B------:R-:W5:Y:S01]  /*0cd0*/  LDCU UR8, c[0x3][UR8+0x94] ;  /* 0x00c01280080877ac */ /* 0x000f620008000800 */
[----:B------:R-:W-:Y:S01]  /*0ce0*/  UIADD3 UR5, UPT, UPT, UR5, 0x4, URZ ;  /* 0x0000000405057890 */ /* 0x000fe2000fffe0ff */
[----:B--2---:R-:W-:-:S05]  /*0cf0*/  I2FP.F32.U32 R10, R10 ;  /* 0x0000000a000a7245 */ /* 0x004fca0000201000 */
[----:B0-----:R-:W-:Y:S01]  /*0d00*/  FFMA R10, R10, UR7, R17 ;  /* 0x000000070a0a7c23 */ /* 0x001fe20008000011 */
[----:B---3--:R-:W-:Y:S02]  /*0d10*/  I2FP.F32.U32 R7, R6 ;  /* 0x0000000600077245 */ /* 0x008fe40000201000 */
[----:B----4-:R-:W-:-:S03]  /*0d20*/  I2FP.F32.U32 R8, R8 ;  /* 0x0000000800087245 */ /* 0x010fc60000201000 */
[----:B-1----:R-:W-:Y:S01]  /*0d30*/  FFMA R7, R7, UR10, R10 ;  /* 0x0000000a07077c23 */ /* 0x002fe2000800000a */
[----:B-----5:R-:W-:-:S03]  /*0d40*/  I2FP.F32.U32 R12, R12 ;  /* 0x0000000c000c7245 */ /* 0x020fc60000201000 */
[----:B------:R-:W-:-:S04]  /*0d50*/  FFMA R7, R8, UR15, R7 ;  /* 0x0000000f08077c23 */ /* 0x000fc80008000007 */
[----:B------:R-:W-:-:S07]  /*0d60*/  FFMA R17, R12, UR8, R7 ;  /* 0x000000080c117c23 */ /* 0x000fce0008000007 */
.L_x_28:
[----:B------:R-:W-:Y:S05]  /*0d70*/  BRA.U !UP2, `(.L_x_27) ;  /* 0x000000010a947547 */ /* 0x000fea000b800000 */
[----:B------:R-:W-:Y:S02]  /*0d80*/  UISETP.NE.AND UP2, UPT, UR14, 0x1, UPT ;  /* 0x000000010e00788c */ /* 0x000fe4000bf45270 */
[----:B------:R-:W-:-:S07]  /*0d90*/  ULOP3.LUT UP3, URZ, UR17, 0x1, URZ, 0xc0, !UPT ;  /* 0x0000000111ff7892 */ /* 0x000fce000f86c0ff */
[----:B------:R-:W-:Y:S05]  /*0da0*/  BRA.U !UP2, `(.L_x_29) ;  /* 0x000000010a587547 */ /* 0x000fea000b800000 */
[----:B------:R-:W0:Y:S01]  /*0db0*/  LDCU.64 UR16, c[0x0][0x380] ;  /* 0x00007000ff1077ac */ /* 0x000e220008000a00 */
[----:B------:R-:W-:-:S05]  /*0dc0*/  VIADD R7, R3, UR5 ;  /* 0x0000000503077c36 */ /* 0x000fca0008000000 */
[C---:B------:R-:W-:Y:S02]  /*0dd0*/  VIMNMX.RELU R9, PT, PT, R7.reuse, R4, PT ;  /* 0x0000000407097248 */ /* 0x040fe40003fe1100 */
[----:B------:R-:W-:Y:S02]  /*0de0*/  VIADDMNMX.RELU R7, R7, 0x1, R4, PT ;  /* 0x0000000107077846 */ /* 0x000fe40003801104 */
[--C-:B0-----:R-:W-:Y:S02]  /*0df0*/  IADD3 R6, P0, P1, R9, UR16, R16.reuse ;  /* 0x0000001009067c10 */ /* 0x101fe4000f91e010 */
[----:B------:R-:W-:Y:S02]  /*0e00*/  IADD3 R8, P2, P3, R7, UR16, R16 ;  /* 0x0000001007087c10 */ /* 0x000fe4000fb5e010 */
[--C-:B------:R-:W-:Y:S02]  /*0e10*/  IADD3.X R7, PT, PT, RZ, UR17, R21.reuse, P0, P1 ;  /* 0x00000011ff077c10 */ /* 0x100fe400087e2415 */
[----:B------:R-:W-:-:S03]  /*0e20*/  IADD3.X R9, PT, PT, RZ, UR17, R21, P2, P3 ;  /* 0x00000011ff097c10 */ /* 0x000fc600097e6415 */
        /* <DEDUP_REMOVED lines=14> */
.L_x_29:
[----:B------:R-:W-:Y:S05]  /*0f10*/  BRA.U !UP3, `(.L_x_27) ;  /* 0x000000010b2c7547 */ /* 0x000fea000b800000 */
[----:B------:R-:W0:Y:S01]  /*0f20*/  LDCU.64 UR16, c[0x0][0x380] ;  /* 0x00007000ff1077ac */ /* 0x000e220008000a00 */
[----:B------:R-:W-:-:S04]  /*0f30*/  VIADDMNMX.RELU R7, R3, UR5, R4, PT ;  /* 0x0000000503077c46 */ /* 0x000fc8000b801104 */
[----:B0-----:R-:W-:-:S04]  /*0f40*/  IADD3 R6, P0, P1, R7, UR16, R16 ;  /* 0x0000001007067c10 */ /* 0x001fc8000f91e010 */
[----:B------:R-:W-:-:S05]  /*0f50*/  IADD3.X R7, PT, PT, RZ, UR17, R21, P0, P1 ;  /* 0x00000011ff077c10 */ /* 0x000fca00087e2415 */
[----:B------:R-:W2:Y:S01]  /*0f60*/  LDG.E.U8 R6, desc[UR12][R6.64] ;  /* 0x0000000c06067981 */ /* 0x000ea2000c1e1100 */
[----:B------:R-:W-:Y:S01]  /*0f70*/  UIADD3 UR5, UPT, UPT, UR9, UR5, URZ ;  /* 0x0000000509057290 */ /* 0x000fe2000fffe0ff */
[----:B------:R-:W-:-:S03]  /*0f80*/  UMOV UR7, 0x88 ;  /* 0x0000008800077882 */ /* 0x000fc60000000000 */
[----:B------:R-:W-:-:S12]  /*0f90*/  ULEA UR5, UR5, UR7, 0x2 ;  /* 0x0000000705057291 */ /* 0x000fd8000f8e10ff */
[----:B------:R-:W0:Y:S01]  /*0fa0*/  LDCU UR5, c[0x3][UR5] ;  /* 0x00c00000050577ac */ /* 0x000e220008000800 */
[----:B--2---:R-:W-:-:S05]  /*0fb0*/  I2FP.F32.U32 R8, R6 ;  /* 0x0000000600087245 */ /* 0x004fca0000201000 */
[----:B0-----:R-:W-:-:S07]  /*0fc0*/  FFMA R17, R8, UR5, R17 ;  /* 0x0000000508117c23 */ /* 0x001fce0008000011 */
.L_x_27:
[----:B------:R-:W-:Y:S05]  /*0fd0*/  BRA.U UP1, `(.L_x_30) ;  /* 0xfffffff501907547 */ /* 0x000fea000b83ffff */
[----:B------:R-:W-:Y:S05]  /*0fe0*/  BRA `(.L_x_22) ;  /* 0x00000008006c7947 */ /* 0x000fea0003800000 */
.L_x_23:
[----:B------:R-:W0:Y:S01]  /*0ff0*/  LDCU UR5, c[0x0][0x388] ;  /* 0x00007100ff0577ac */ /* 0x000e220008000800 */
[----:B------:R-:W-:Y:S02]  /*1000*/  VIMNMX.RELU R6, PT, PT, R28, R5, PT ;  /* 0x000000051c067248 */ /* 0x000fe40003fe1100 */
[C---:B------:R-:W-:Y:S01]  /*1010*/  VIMNMX.RELU R12, PT, PT, R3.reuse, R4, PT ;  /* 0x00000004030c7248 */ /* 0x040fe20003fe1100 */
[----:B------:R-:W1:Y:S01]  /*1020*/  LDCU.64 UR14, c[0x0][0x380] ;  /* 0x00007000ff0e77ac */ /* 0x000e620008000a00 */
[C-C-:B------:R-:W-:Y:S02]  /*1030*/  VIADDMNMX.RELU R8, R3.reuse, 0x1, R4.reuse, PT ;  /* 0x0000000103087846 */ /* 0x140fe40003801104 */
[----:B------:R-:W-:Y:S01]  /*1040*/  VIADDMNMX.RELU R7, R3, 0x2, R4, PT ;  /* 0x0000000203077846 */ /* 0x000fe20003801104 */
[----:B------:R-:W2:Y:S01]  /*1050*/  LDCU UR4, c[0x3][0x24] ;  /* 0x00c00480ff0477ac */ /* 0x000ea20008000800 */
[----:B------:R-:W3:Y:S01]  /*1060*/  LDCU.64 UR6, c[0x3][0x28] ;  /* 0x00c00500ff0677ac */ /* 0x000ee20008000a00 */
[----:B------:R-:W4:Y:S01]  /*1070*/  LDCU.128 UR8, c[0x3][0x30] ;  /* 0x00c00600ff0877ac */ /* 0x000f220008000c00 */
[----:B0-----:R-:W-:-:S05]  /*1080*/  IMAD R13, R6, UR5, RZ ;  /* 0x00000005060d7c24 */ /* 0x001fca000f8e02ff */
[--C-:B------:R-:W-:Y:S02]  /*1090*/  SHF.R.S32.HI R14, RZ, 0x1f, R13.reuse ;  /* 0x0000001fff0e7819 */ /* 0x100fe4000001140d */
[--C-:B-1----:R-:W-:Y:S02]  /*10a0*/  IADD3 R10, P0, P1, R12, UR14, R13.reuse ;  /* 0x0000000e0c0a7c10 */ /* 0x102fe4000f91e00d */
[----:B------:R-:W-:Y:S02]  /*10b0*/  IADD3 R22, P2, P3, R8, UR14, R13 ;  /* 0x0000000e08167c10 */ /* 0x000fe4000fb5e00d */
[--C-:B------:R-:W-:Y:S02]  /*10c0*/  IADD3.X R11, PT, PT, RZ, UR15, R14.reuse, P0, P1 ;  /* 0x0000000fff0b7c10 */ /* 0x100fe400087e240e */
[----:B------:R-:W-:-:S03]  /*10d0*/  IADD3.X R23, PT, PT, RZ, UR15, R14, P2, P3 ;  /* 0x0000000fff177c10 */ /* 0x000fc600097e640e */
[----:B------:R0:W5:Y:S04]  /*10e0*/  LDG.E.U8 R21, desc[UR12][R10.64] ;  /* 0x0000000c0a157981 */ /* 0x000168000c1e1100 */
[----:B------:R1:W2:Y:S01]  /*10f0*/  LDG.E.U8 R22, desc[UR12][R22.64] ;  /* 0x0000000c16167981 */ /* 0x0002a2000c1e1100 */
[----:B------:R-:W-:Y:S02]  /*1100*/  IADD3 R26, P0, P1, R7, UR14, R13 ;  /* 0x0000000e071a7c10 */ /* 0x000fe4000f91e00d */
[C---:B------:R-:W-:Y:S02]  /*1110*/  VIADDMNMX.RELU R6, R3.reuse, 0x3, R4, PT ;  /* 0x0000000303067846 */ /* 0x040fe40003801104 */
[----:B------:R-:W-:Y:S02]  /*1120*/  IADD3.X R27, PT, PT, RZ, UR15, R14, P0, P1 ;  /* 0x0000000fff1b7c10 */ /* 0x000fe400087e240e */
[----:B------:R-:W-:-:S02]  /*1130*/  VIADDMNMX.RELU R4, R3, 0x4, R4, PT ;  /* 0x0000000403047846 */ /* 0x000fc40003801104 */
[----:B------:R-:W-:Y:S01]  /*1140*/  IADD3 R16, P0, P1, R6, UR14, R13 ;  /* 0x0000000e06107c10 */ /* 0x000fe2000f91e00d */
[----:B------:R-:W4:Y:S01]  /*1150*/  LDG.E.U8 R26, desc[UR12][R26.64] ;  /* 0x0000000c1a1a7981 */ /* 0x000f22000c1e1100 */
[----:B------:R-:W-:Y:S02]  /*1160*/  VIADDMNMX.RELU R3, R28, 0x1, R5, PT ;  /* 0x000000011c037846 */ /* 0x000fe40003801105 */
[--C-:B------:R-:W-:Y:S02]  /*1170*/  IADD3.X R17, PT, PT, RZ, UR15, R14.reuse, P0, P1 ;  /* 0x0000000fff117c10 */ /* 0x100fe400087e240e */
[----:B0-----:R-:W-:Y:S01]  /*1180*/  IADD3 R10, P0, P1, R4, UR14, R13 ;  /* 0x0000000e040a7c10 */ /* 0x001fe2000f91e00d */
[----:B-1----:R-:W-:Y:S02]  /*1190*/  IMAD R23, R3, UR5, RZ ;  /* 0x0000000503177c24 */ /* 0x002fe4000f8e02ff */
[----:B------:R0:W4:Y:S01]  /*11a0*/  LDG.E.U8 R9, desc[UR12][R16.64] ;  /* 0x0000000c10097981 */ /* 0x000122000c1e1100 */
[----:B------:R-:W-:-:S02]  /*11b0*/  IADD3.X R11, PT, PT, RZ, UR15, R14, P0, P1 ;  /* 0x0000000fff0b7c10 */ /* 0x000fc400087e240e */
[--C-:B------:R-:W-:Y:S02]  /*11c0*/  SHF.R.S32.HI R15, RZ, 0x1f, R23.reuse ;  /* 0x0000001fff0f7819 */ /* 0x100fe40000011417 */
[----:B------:R-:W-:Y:S02]  /*11d0*/  IADD3 R24, P0, P1, R12, UR14, R23 ;  /* 0x0000000e0c187c10 */ /* 0x000fe4000f91e017 */
[----:B------:R-:W4:Y:S02]  /*11e0*/  LDG.E.U8 R11, desc[UR12][R10.64] ;  /* 0x0000000c0a0b7981 */ /* 0x000f24000c1e1100 */
[----:B------:R-:W-:-:S05]  /*11f0*/  IADD3.X R25, PT, PT, RZ, UR15, R15, P0, P1 ;  /* 0x0000000fff197c10 */ /* 0x000fca00087e240f */
[----:B------:R1:W4:Y:S01]  /*1200*/  LDG.E.U8 R10, desc[UR12][R24.64] ;  /* 0x0000000c180a7981 */ /* 0x000322000c1e1100 */
[--C-:B------:R-:W-:Y:S02]  /*1210*/  IADD3 R18, P0, P1, R8, UR14, R23.reuse ;  /* 0x0000000e08127c10 */ /* 0x100fe4000f91e017 */
[----:B0-----:R-:W-:Y:S02]  /*1220*/  IADD3 R16, P2, P3, R7, UR14, R23 ;  /* 0x0000000e07107c10 */ /* 0x001fe4000fb5e017 */
[--C-:B------:R-:W-:Y:S02]  /*1230*/  IADD3.X R19, PT, PT, RZ, UR15, R15.reuse, P0, P1 ;  /* 0x0000000fff137c10 */ /* 0x100fe400087e240f */
[----:B------:R-:W-:Y:S02]  /*1240*/  IADD3.X R17, PT, PT, RZ, UR15, R15, P2, P3 ;  /* 0x0000000fff117c10 */ /* 0x000fe400097e640f */
[----:B------:R-:W-:Y:S01]  /*1250*/  VIADDMNMX.RELU R13, R28, 0x2, R5, PT ;  /* 0x000000021c0d7846 */ /* 0x000fe20003801105 */
[----:B------:R0:W4:Y:S01]  /*1260*/  LDG.E.U8 R3, desc[UR12][R18.64] ;  /* 0x0000000c12037981 */ /* 0x000122000c1e1100 */
[----:B-1----:R-:W-:-:S02]  /*1270*/  IADD3 R24, P0, P1, R6, UR14, R23 ;  /* 0x0000000e06187c10 */ /* 0x002fc4000f91e017 */
[----:B------:R-:W-:Y:S01]  /*1280*/  IADD3 R14, P2, P3, R4, UR14, R23 ;  /* 0x0000000e040e7c10 */ /* 0x000fe2000fb5e017 */
[----:B------:R-:W-:Y:S01]  /*1290*/  IMAD R13, R13, UR5, RZ ;  /* 0x000000050d0d7c24 */ /* 0x000fe2000f8e02ff */
[--C-:B------:R-:W-:Y:S01]  /*12a0*/  IADD3.X R25, PT, PT, RZ, UR15, R15.reuse, P0, P1 ;  /* 0x0000000fff197c10 */ /* 0x100fe200087e240f */
[----:B------:R1:W4:Y:S01]  /*12b0*/  LDG.E.U8 R27, desc[UR12][R16.64] ;  /* 0x0000000c101b7981 */ /* 0x000322000c1e1100 */
[----:B------:R-:W-:Y:S02]  /*12c0*/  IADD3.X R15, PT, PT, RZ, UR15, R15, P2, P3 ;  /* 0x0000000fff0f7c10 */ /* 0x000fe400097e640f */
[--C-:B------:R-:W-:Y:S02]  /*12d0*/  SHF.R.S32.HI R23, RZ, 0x1f, R13.reuse ;  /* 0x0000001fff177819 */ /* 0x100fe4000001140d */
[----:B------:R-:W4:Y:S01]  /*12e0*/  LDG.E.U8 R25, desc[UR12][R24.64] ;  /* 0x0000000c18197981 */ /* 0x000f22000c1e1100 */
[--C-:B0-----:R-:W-:Y:S02]  /*12f0*/  IADD3 R18, P4, P5, R12, UR14, R13.reuse ;  /* 0x0000000e0c127c10 */ /* 0x101fe4000fd9e00d */
[----:B-1----:R-:W-:-:S02]  /*1300*/  IADD3 R16, P2, P3, R7, UR14, R13 ;  /* 0x0000000e07107c10 */ /* 0x002fc4000fb5e00d */
[--C-:B------:R-:W-:Y:S01]  /*1310*/  IADD3.X R19, PT, PT, RZ, UR15, R23.reuse, P4, P5 ;  /* 0x0000000fff137c10 */ /* 0x100fe2000a7ea417 */
[----:B------:R0:W4:Y:S01]  /*1320*/  LDG.E.U8 R24, desc[UR12][R14.64] ;  /* 0x0000000c0e187981 */ /* 0x000122000c1e1100 */
[----:B------:R-:W-:-:S03]  /*1330*/  IADD3.X R17, PT, PT, RZ, UR15, R23, P2, P3 ;  /* 0x0000000fff117c10 */ /* 0x000fc600097e6417 */
[----:B------:R-:W4:Y:S04]  /*1340*/  LDG.E.U8 R18, desc[UR12][R18.64] ;  /* 0x0000000c12127981 */ /* 0x000f28000c1e1100 */
[----:B------:R-:W4:Y:S01]  /*1350*/  LDG.E.U8 R16, desc[UR12][R16.64] ;  /* 0x0000000c10107981 */ /* 0x000f22000c1e1100 */
[----:B0-----:R-:W-:-:S04]  /*1360*/  IADD3 R14, P0, P1, R8, UR14, R13 ;  /* 0x0000000e080e7c10 */ /* 0x001fc8000f91e00d */
[----:B------:R-:W-:Y:S02]  /*1370*/  IADD3.X R15, PT, PT, RZ, UR15, R23, P0, P1 ;  /* 0x0000000fff0f7c10 */ /* 0x000fe400087e2417 */
[----:B------:R-:W-:-:S03]  /*1380*/  IADD3 R20, P0, P1, R6, UR14, R13 ;  /* 0x0000000e06147c10 */ /* 0x000fc6000f91e00d */
[----:B------:R0:W4:Y:S01]  /*1390*/  LDG.E.U8 R14, desc[UR12][R14.64] ;  /* 0x0000000c0e0e7981 */ /* 0x000122000c1e1100 */
[----:B-----5:R-:W-:Y:S02]  /*13a0*/  I2FP.F32.U32 R29, R21 ;  /* 0x00000015001d7245 */ /* 0x020fe40000201000 */
[----:B--2---:R-:W-:-:S03]  /*13b0*/  I2FP.F32.U32 R22, R22 ;  /* 0x0000001600167245 */ /* 0x004fc60000201000 */
[----:B------:R-:W-:Y:S01]  /*13c0*/  FFMA R29, R29, UR4, RZ ;  /* 0x000000041d1d7c23 */ /* 0x000fe200080000ff */
[----:B------:R-:W-:-:S03]  /*13d0*/  IADD3.X R21, PT, PT, RZ, UR15, R23, P0, P1 ;  /* 0x0000000fff157c10 */ /* 0x000fc600087e2417 */
[----:B---3--:R-:W-:Y:S01]  /*13e0*/  FFMA R29, R22, UR6, R29 ;  /* 0x00000006161d7c23 */ /* 0x008fe2000800001d */
[----:B------:R-:W-:Y:S01]  /*13f0*/  IADD3 R22, P0, P1, R4, UR14, R13 ;  /* 0x0000000e04167c10 */ /* 0x000fe2000f91e00d */
[----:B------:R1:W2:Y:S01]  /*1400*/  LDG.E.U8 R19, desc[UR12][R20.64] ;  /* 0x0000000c14137981 */ /* 0x0002a2000c1e1100 */
[----:B------:R-:W-:-:S05]  /*1410*/  VIADDMNMX.RELU R13, R28, 0x3, R5, PT ;  /* 0x000000031c0d7846 */ /* 0x000fca0003801105 */
[----:B------:R-:W-:Y:S01]  /*1420*/  IMAD R13, R13, UR5, RZ ;  /* 0x000000050d0d7c24 */ /* 0x000fe2000f8e02ff */
[----:B------:R-:W-:Y:S02]  /*1430*/  IADD3.X R23, PT, PT, RZ, UR15, R23, P0, P1 ;  /* 0x0000000fff177c10 */ /* 0x000fe400087e2417 */
[----:B----4-:R-:W-:Y:S02]  /*1440*/  I2FP.F32.U32 R26, R26 ;  /* 0x0000001a001a7245 */ /* 0x010fe40000201000 */
[--C-:B0-----:R-:W-:Y:S01]  /*1450*/  SHF.R.S32.HI R15, RZ, 0x1f, R13.reuse ;  /* 0x0000001fff0f7819 */ /* 0x101fe2000001140d */
[----:B------:R-:W3:Y:S01]  /*1460*/  LDG.E.U8 R17, desc[UR12][R22.64] ;  /* 0x0000000c16117981 */ /* 0x000ee2000c1e1100 */
[----:B-1----:R-:W-:Y:S01]  /*1470*/  IADD3 R20, P0, P1, R12, UR14, R13 ;  /* 0x0000000e0c147c10 */ /* 0x002fe2000f91e00d */
[----:B------:R-:W-:-:S03]  /*1480*/  FFMA R26, R26, UR7, R29 ;  /* 0x000000071a1a7c23 */ /* 0x000fc6000800001d */
[----:B------:R-:W-:Y:S02]  /*1490*/  IADD3.X R21, PT, PT, RZ, UR15, R15, P0, P1 ;  /* 0x0000000fff157c10 */ /* 0x000fe400087e240f */
[----:B------:R-:W-:-:S03]  /*14a0*/  I2FP.F32.U32 R29, R9 ;  /* 0x00000009001d7245 */ /* 0x000fc60000201000 */
[----:B------:R0:W4:Y:S01]  /*14b0*/  LDG.E.U8 R9, desc[UR12][R20.64] ;  /* 0x0000000c14097981 */ /* 0x000122000c1e1100 */
[----:B------:R-:W-:Y:S01]  /*14c0*/  I2FP.F32.U32 R11, R11 ;  /* 0x0000000b000b7245 */ /* 0x000fe20000201000 */
[----:B------:R-:W-:Y:S01]  /*14d0*/  FFMA R29, R29, UR8, R26 ;  /* 0x000000081d1d7c23 */ /* 0x000fe2000800001a */
[----:B------:R-:W-:Y:S02]  /*14e0*/  VIADDMNMX.RELU R5, R28, 0x4, R5, PT ;  /* 0x000000041c057846 */ /* 0x000fe40003801105 */
[----:B0-----:R-:W-:-:S04]  /*14f0*/  IADD3 R20, P0, P1, R8, UR14, R13 ;  /* 0x0000000e08147c10 */ /* 0x001fc8000f91e00d */
[----:B------:R-:W-:Y:S02]  /*1500*/  IADD3.X R21, PT, PT, RZ, UR15, R15, P0, P1 ;  /* 0x0000000fff157c10 */ /* 0x000fe400087e240f */
[----:B------:R-:W-:Y:S01]  /*1510*/  IADD3 R22, P0, P1, R7, UR14, R13 ;  /* 0x0000000e07167c10 */ /* 0x000fe2000f91e00d */
[----:B------:R-:W-:Y:S01]  /*1520*/  FFMA R11, R11, UR9, R29 ;  /* 0x000000090b0b7c23 */ /* 0x000fe2000800001d */
[----:B------:R-:W-:Y:S01]  /*1530*/  I2FP.F32.U32 R28, R10 ;  /* 0x0000000a001c7245 */ /* 0x000fe20000201000 */
[----:B------:R0:W5:Y:S01]  /*1540*/  LDG.E.U8 R26, desc[UR12][R20.64] ;  /* 0x0000000c141a7981 */ /* 0x000162000c1e1100 */
[----:B------:R-:W-:Y:S02]  /*1550*/  IADD3.X R23, PT, PT, RZ, UR15, R15, P0, P1 ;  /* 0x0000000fff177c10 */ /* 0x000fe400087e240f */
[----:B------:R-:W-:Y:S01]  /*1560*/  IADD3 R10, P0, P1, R6, UR14, R13 ;  /* 0x0000000e060a7c10 */ /* 0x000fe2000f91e00d */
[----:B------:R-:W-:Y:S01]  /*1570*/  IMAD R5, R5, UR5, RZ ;  /* 0x0000000505057c24 */ /* 0x000fe2000f8e02ff */
[----:B------:R-:W1:Y:S01]  /*1580*/  LDCU.128 UR4, c[0x3][0x40] ;  /* 0x00c00800ff0477ac */ /* 0x000e620008000c00 */
[----:B------:R-:W5:Y:S01]  /*1590*/  LDG.E.U8 R22, desc[UR12][R22.64] ;  /* 0x0000000c16167981 */ /* 0x000f62000c1e1100 */
[----:B0-----:R-:W-:Y:S01]  /*15a0*/  FFMA R20, R28, UR10, R11 ;  /* 0x0000000a1c147c23 */ /* 0x001fe2000800000b */
[----:B------:R-:W-:-:S02]  /*15b0*/  IADD3.X R11, PT, PT, RZ, UR15, R15, P0, P1 ;  /* 0x0000000fff0b7c10 */ /* 0x000fc400087e240f */
[----:B------:R-:W-:-:S03]  /*15c0*/  IADD3 R28, P0, P1, R4, UR14, R13 ;  /* 0x0000000e041c7c10 */ /* 0x000fc6000f91e00d */
[----:B------:R0:W5:Y:S01]  /*15d0*/  LDG.E.U8 R21, desc[UR12][R10.64] ;  /* 0x0000000c0a157981 */ /* 0x000162000c1e1100 */
[----:B------:R-:W-:Y:S02]  /*15e0*/  IADD3.X R29, PT, PT, RZ, UR15, R15, P0, P1 ;  /* 0x0000000fff1d7c10 */ /* 0x000fe400087e240f */
[--C-:B------:R-:W-:Y:S02]  /*15f0*/  IADD3 R12, P0, P1, R12, UR14, R5.reuse ;  /* 0x0000000e0c0c7c10 */ /* 0x100fe4000f91e005 */
[----:B------:R-:W-:Y:S01]  /*1600*/  SHF.R.S32.HI R15, RZ, 0x1f, R5 ;  /* 0x0000001fff0f7819 */ /* 0x000fe20000011405 */
[----:B------:R-:W5:Y:S03]  /*1610*/  LDG.E.U8 R28, desc[UR12][R28.64] ;  /* 0x0000000c1c1c7981 */ /* 0x000f66000c1e1100 */
[----:B------:R-:W-:Y:S02]  /*1620*/  IADD3.X R13, PT, PT, RZ, UR15, R15, P0, P1 ;  /* 0x0000000fff0d7c10 */ /* 0x000fe400087e240f */
[----:B0-----:R-:W-:-:S03]  /*1630*/  IADD3 R10, P0, P1, R8, UR14, R5 ;  /* 0x0000000e080a7c10 */ /* 0x001fc6000f91e005 */
[----:B------:R0:W5:Y:S01]  /*1640*/  LDG.E.U8 R8, desc[UR12][R12.64] ;  /* 0x0000000c0c087981 */ /* 0x000162000c1e1100 */
[----:B------:R-:W-:Y:S02]  /*1650*/  IADD3.X R11, PT, PT, RZ, UR15, R15, P0, P1 ;  /* 0x0000000fff0b7c10 */ /* 0x000fe400087e240f */
[----:B------:R-:W-:-:S03]  /*1660*/  IADD3 R6, P2, P3, R6, UR14, R5 ;  /* 0x0000000e06067c10 */ /* 0x000fc6000fb5e005 */
[----:B------:R1:W5:Y:S01]  /*1670*/  LDG.E.U8 R23, desc[UR12][R10.64] ;  /* 0x0000000c0a177981 */ /* 0x000362000c1e1100 */
[----:B0-----:R-:W-:-:S04]  /*1680*/  IADD3 R12, P0, P1, R7, UR14, R5 ;  /* 0x0000000e070c7c10 */ /* 0x001fc8000f91e005 */
[----:B------:R-:W-:Y:S02]  /*1690*/  IADD3.X R13, PT, PT, RZ, UR15, R15, P0, P1 ;  /* 0x0000000fff0d7c10 */ /* 0x000fe400087e240f */
[----:B------:R-:W-:Y:S02]  /*16a0*/  IADD3 R4, P0, P1, R4, UR14, R5 ;  /* 0x0000000e04047c10 */ /* 0x000fe4000f91e005 */
[--C-:B------:R-:W-:Y:S01]  /*16b0*/  IADD3.X R7, PT, PT, RZ, UR15, R15.reuse, P2, P3 ;  /* 0x0000000fff077c10 */ /* 0x100fe200097e640f */
[----:B------:R3:W5:Y:S01]  /*16c0*/  LDG.E.U8 R29, desc[UR12][R12.64] ;  /* 0x0000000c0c1d7981 */ /* 0x000762000c1e1100 */
[----:B------:R-:W-:-:S03]  /*16d0*/  IADD3.X R5, PT, PT, RZ, UR15, R15, P0, P1 ;  /* 0x0000000fff057c10 */ /* 0x000fc600087e240f */
[----:B------:R-:W5:Y:S04]  /*16e0*/  LDG.E.U8 R6, desc[UR12][R6.64] ;  /* 0x0000000c06067981 */ /* 0x000f68000c1e1100 */
[----:B------:R-:W5:Y:S01]  /*16f0*/  LDG.E.U8 R4, desc[UR12][R4.64] ;  /* 0x0000000c04047981 */ /* 0x000f62000c1e1100 */
[----:B------:R-:W-:Y:S02]  /*1700*/  I2FP.F32.U32 R3, R3 ;  /* 0x0000000300037245 */ /* 0x000fe40000201000 */
[----:B-1----:R-:W-:-:S03]  /*1710*/  I2FP.F32.U32 R10, R27 ;  /* 0x0000001b000a7245 */ /* 0x002fc60000201000 */
[----:B------:R-:W-:Y:S01]  /*1720*/  FFMA R3, R3, UR11, R20 ;  /* 0x0000000b03037c23 */ /* 0x000fe20008000014 */
[----:B------:R-:W0:Y:S01]  /*1730*/  LDCU.128 UR8, c[0x3][0x50] ;  /* 0x00c00a00ff0877ac */ /* 0x000e220008000c00 */
[----:B------:R-:W-:Y:S02]  /*1740*/  I2FP.F32.U32 R20, R25 ;  /* 0x0000001900147245 */ /* 0x000fe40000201000 */
[----:B------:R-:W-:Y:S01]  /*1750*/  FFMA R3, R10, UR4, R3 ;  /* 0x000000040a037c23 */ /* 0x000fe20008000003 */
[----:B------:R-:W-:-:S03]  /*1760*/  I2FP.F32.U32 R24, R24 ;  /* 0x0000001800187245 */ /* 0x000fc60000201000 */
[----:B------:R-:W-:Y:S01]  /*1770*/  FFMA R3, R20, UR5, R3 ;  /* 0x0000000514037c23 */ /* 0x000fe20008000003 */
[----:B------:R-:W-:-:S03]  /*1780*/  I2FP.F32.U32 R18, R18 ;  /* 0x0000001200127245 */ /* 0x000fc60000201000 */
[----:B------:R-:W-:Y:S01]  /*1790*/  FFMA R3, R24, UR6, R3 ;  /* 0x0000000618037c23 */ /* 0x000fe20008000003 */
[----:B------:R-:W-:-:S03]  /*17a0*/  I2FP.F32.U32 R14, R14 ;  /* 0x0000000e000e7245 */ /* 0x000fc60000201000 */
[----:B------:R-:W-:Y:S01]  /*17b0*/  FFMA R3, R18, UR7, R3 ;  /* 0x0000000712037c23 */ /* 0x000fe20008000003 */
[----:B------:R-:W1:Y:S01]  /*17c0*/  LDCU.128 UR4, c[0x3][0x60] ;  /* 0x00c00c00ff0477ac */ /* 0x000e620008000c00 */
[----:B------:R-:W-:Y:S02]  /*17d0*/  I2FP.F32.U32 R16, R16 ;  /* 0x0000001000107245 */ /* 0x000fe40000201000 */
[----:B0-----:R-:W-:-:S04]  /*17e0*/  FFMA R3, R14, UR8, R3 ;  /* 0x000000080e037c23 */ /* 0x001fc80008000003 */
[----:B------:R-:W-:Y:S01]  /*17f0*/  FFMA R3, R16, UR9, R3 ;  /* 0x0000000910037c23 */ /* 0x000fe20008000003 */
[----:B--2---:R-:W-:-:S05]  /*1800*/  I2FP.F32.U32 R10, R19 ;  /* 0x00000013000a7245 */ /* 0x004fca0000201000 */
[----:B------:R-:W-:Y:S01]  /*1810*/  FFMA R3, R10, UR10, R3 ;  /* 0x0000000a0a037c23 */ /* 0x000fe20008000003 */
[----:B---3--:R-:W-:-:S05]  /*1820*/  I2FP.F32.U32 R12, R17 ;  /* 0x00000011000c7245 */ /* 0x008fca0000201000 */
[----:B------:R-:W-:Y:S01]  /*1830*/  FFMA R3, R12, UR11, R3 ;  /* 0x0000000b0c037c23 */ /* 0x000fe20008000003 */
[----:B------:R-:W0:Y:S01]  /*1840*/  LDCU.128 UR8, c[0x3][0x70] ;  /* 0x00c00e00ff0877ac */ /* 0x000e220008000c00 */
[----:B----4-:R-:W-:-:S05]  /*1850*/  I2FP.F32.U32 R10, R9 ;  /* 0x00000009000a7245 */ /* 0x010fca0000201000 */
[----:B-1----:R-:W-:Y:S01]  /*1860*/  FFMA R3, R10, UR4, R3 ;  /* 0x000000040a037c23 */ /* 0x002fe20008000003 */
[----:B-----5:R-:W-:-:S05]  /*1870*/  I2FP.F32.U32 R26, R26 ;  /* 0x0000001a001a7245 */ /* 0x020fca0000201000 */
[----:B------:R-:W-:Y:S01]  /*1880*/  FFMA R3, R26, UR5, R3 ;  /* 0x000000051a037c23 */ /* 0x000fe20008000003 */
[----:B------:R-:W-:Y:S01]  /*1890*/  I2FP.F32.U32 R22, R22 ;  /* 0x0000001600167245 */ /* 0x000fe20000201000 */
[----:B------:R-:W1:Y:S04]  /*18a0*/  LDCU.64 UR4, c[0x3][0x80] ;  /* 0x00c01000ff0477ac */ /* 0x000e680008000a00 */
[----:B------:R-:W-:Y:S01]  /*18b0*/  FFMA R3, R22, UR6, R3 ;  /* 0x0000000616037c23 */ /* 0x000fe20008000003 */
[----:B------:R-:W-:-:S05]  /*18c0*/  I2FP.F32.U32 R10, R21 ;  /* 0x00000015000a7245 */ /* 0x000fca0000201000 */
[----:B------:R-:W-:Y:S01]  /*18d0*/  FFMA R3, R10, UR7, R3 ;  /* 0x000000070a037c23 */ /* 0x000fe20008000003 */
[----:B------:R-:W-:-:S05]  /*18e0*/  I2FP.F32.U32 R28, R28 ;  /* 0x0000001c001c7245 */ /* 0x000fca0000201000 */
[----:B0-----:R-:W-:Y:S01]  /*18f0*/  FFMA R3, R28, UR8, R3 ;  /* 0x000000081c037c23 */ /* 0x001fe20008000003 */
[----:B------:R-:W-:-:S05]  /*1900*/  I2FP.F32.U32 R8, R8 ;  /* 0x0000000800087245 */ /* 0x000fca0000201000 */
[----:B------:R-:W-:Y:S01]  /*1910*/  FFMA R8, R8, UR9, R3 ;  /* 0x0000000908087c23 */ /* 0x000fe20008000003 */
[----:B------:R-:W-:-:S05]  /*1920*/  I2FP.F32.U32 R23, R23 ;  /* 0x0000001700177245 */ /* 0x000fca0000201000 */
[----:B------:R-:W-:Y:S01]  /*1930*/  FFMA R8, R23, UR10, R8 ;  /* 0x0000000a17087c23 */ /* 0x000fe20008000008 */
[----:B------:R-:W-:Y:S02]  /*1940*/  I2FP.F32.U32 R29, R29 ;  /* 0x0000001d001d7245 */ /* 0x000fe40000201000 */
[----:B------:R-:W-:-:S03]  /*1950*/  I2FP.F32.U32 R3, R6 ;  /* 0x0000000600037245 */ /* 0x000fc60000201000 */
[----:B------:R-:W-:Y:S01]  /*1960*/  FFMA R8, R29, UR11, R8 ;  /* 0x0000000b1d087c23 */ /* 0x000fe20008000008 */
[----:B------:R-:W-:-:S03]  /*1970*/  I2FP.F32.U32 R4, R4 ;  /* 0x0000000400047245 */ /* 0x000fc60000201000 */
[----:B-1----:R-:W-:-:S04]  /*1980*/  FFMA R3, R3, UR4, R8 ;  /* 0x0000000403037c23 */ /* 0x002fc80008000008 */
[----:B------:R-:W-:-:S07]  /*1990*/  FFMA R17, R4, UR5, R3 ;  /* 0x0000000504117c23 */ /* 0x000fce0008000003 */
.L_x_22:
[----:B------:R-:W0:Y:S01]  /*19a0*/  LDCU UR4, c[0x0][0x398] ;  /* 0x00007300ff0477ac */ /* 0x000e220008000800 */
[----:B------:R-:W-:Y:S01]  /*19b0*/  FMNMX R17, R17, 255, PT ;  /* 0x437f000011117809 */ /* 0x000fe20003800000 */
[----:B------:R-:W1:Y:S03]  /*19c0*/  LDCU.64 UR6, c[0x0][0x390] ;  /* 0x00007200ff0677ac */ /* 0x000e660008000a00 */
[----:B------:R-:W-:-:S06]  /*19d0*/  FMNMX R17, RZ, R17, !PT ;  /* 0x00000011ff117209 */ /* 0x000fcc0007800000 */
[----:B------:R-:W2:Y:S01]  /*19e0*/  F2I.U32.TRUNC.NTZ R17, R17 ;  /* 0x0000001100117305 */ /* 0x000ea2000020f000 */
[----:B0-----:R-:W-:Y:S01]  /*19f0*/  IMAD R3, R0, UR4, RZ ;  /* 0x0000000400037c24 */ /* 0x001fe2000f8e02ff */
[----:B------:R-:W-:-:S04]  /*1a00*/  SHF.R.S32.HI R0, RZ, 0x1f, R2 ;  /* 0x0000001fff007819 */ /* 0x000fc80000011402 */
[----:B-1----:R-:W-:Y:S02]  /*1a10*/  IADD3 R2, P0, P1, R3, UR6, R2 ;  /* 0x0000000603027c10 */ /* 0x002fe4000f91e002 */
[----:B------:R-:W-:-:S04]  /*1a20*/  SHF.R.S32.HI R3, RZ, 0x1f, R3 ;  /* 0x0000001fff037819 */ /* 0x000fc80000011403 */
[----:B------:R-:W-:-:S05]  /*1a30*/  IADD3.X R3, PT, PT, R3, UR7, R0, P0, P1 ;  /* 0x0000000703037c10 */ /* 0x000fca00087e2400 */
[----:B--2---:R-:W-:Y:S01]  /*1a40*/  STG.E.U8 desc[UR12][R2.64], R17 ;  /* 0x0000001102007986 */ /* 0x004fe2000c10110c */
[----:B------:R-:W-:Y:S05]  /*1a50*/  EXIT ;  /* 0x000000000000794d */ /* 0x000fea0003800000 */
.L_x_31:
        /* <DEDUP_REMOVED lines=10> */
.L_x_34:


//--------------------- .nv.shared.reserved.0     --------------------------
	.section	.nv.shared.reserved.0,"aw",@nobits
	.weak		__nv_reservedSMEM_offset_0_alias
	.size		__nv_reservedSMEM_offset_0_alias, 0, 64
	.other		__nv_reservedSMEM_offset_0_alias,@"STO_CUDA_RESERVED_SHARED STV_DEFAULT"
__nv_reservedSMEM_offset_0_alias:
	.zero		0
	.zero		64


//--------------------- .nv.constant0._Z36nppiFilterGauss_32f_C1R_kernel_fixedPKfiPfiiii --------------------------
	.section	.nv.constant0._Z36nppiFilterGauss_32f_C1R_kernel_fixedPKfiPfiiii,"a",@progbits
	.sectionflags	@""
	.align	4
.nv.constant0._Z36nppiFilterGauss_32f_C1R_kernel_fixedPKfiPfiiii:
	.zero		936


//--------------------- .nv.constant0._Z35nppiFilterGauss_8u_C3R_kernel_fixedPKhiPhiiii --------------------------
	.section	.nv.constant0._Z35nppiFilterGauss_8u_C3R_kernel_fixedPKhiPhiiii,"a",@progbits
	.sectionflags	@""
	.align	4
.nv.constant0._Z35nppiFilterGauss_8u_C3R_kernel_fixedPKhiPhiiii:
	.zero		936


//--------------------- .nv.constant0._Z35nppiFilterGauss_8u_C1R_kernel_fixedPKhiPhiiii --------------------------
	.section	.nv.constant0._Z35nppiFilterGauss_8u_C1R_kernel_fixedPKhiPhiiii,"a",@progbits
	.sectionflags	@""
	.align	4
.nv.constant0._Z35nppiFilterGauss_8u_C1R_kernel_fixedPKhiPhiiii:
	.zero		936


//--------------------- SYMBOLS --------------------------

	.type		.nv.reservedSmem.offset0,@object
	.size		.nv.reservedSmem.offset0,0x4
